//
// Generated by NVIDIA NVVM Compiler
//
// Compiler Build ID: CL-36424714
// Cuda compilation tools, release 13.0, V13.0.88
// Based on NVVM 20.0.0
//

.version 9.0
.target sm_100
.address_size 64

	// .globl	_Z7cvlUnitPKcS0_S0_S0_PcS1_S1_iii

.visible .entry _Z7cvlUnitPKcS0_S0_S0_PcS1_S1_iii(
	.param .u64 .ptr .align 1 _Z7cvlUnitPKcS0_S0_S0_PcS1_S1_iii_param_0,
	.param .u64 .ptr .align 1 _Z7cvlUnitPKcS0_S0_S0_PcS1_S1_iii_param_1,
	.param .u64 .ptr .align 1 _Z7cvlUnitPKcS0_S0_S0_PcS1_S1_iii_param_2,
	.param .u64 .ptr .align 1 _Z7cvlUnitPKcS0_S0_S0_PcS1_S1_iii_param_3,
	.param .u64 .ptr .align 1 _Z7cvlUnitPKcS0_S0_S0_PcS1_S1_iii_param_4,
	.param .u64 .ptr .align 1 _Z7cvlUnitPKcS0_S0_S0_PcS1_S1_iii_param_5,
	.param .u64 .ptr .align 1 _Z7cvlUnitPKcS0_S0_S0_PcS1_S1_iii_param_6,
	.param .u32 _Z7cvlUnitPKcS0_S0_S0_PcS1_S1_iii_param_7,
	.param .u32 _Z7cvlUnitPKcS0_S0_S0_PcS1_S1_iii_param_8,
	.param .u32 _Z7cvlUnitPKcS0_S0_S0_PcS1_S1_iii_param_9
)
{
	.reg .pred 	%p<24>;
	.reg .b16 	%rs<10>;
	.reg .b32 	%r<240>;
	.reg .b64 	%rd<66>;
	.reg .b64 	%fd<15>;

	ld.param.u64 	%rd13, [_Z7cvlUnitPKcS0_S0_S0_PcS1_S1_iii_param_0];
	ld.param.u64 	%rd14, [_Z7cvlUnitPKcS0_S0_S0_PcS1_S1_iii_param_1];
	ld.param.u64 	%rd15, [_Z7cvlUnitPKcS0_S0_S0_PcS1_S1_iii_param_2];
	ld.param.u64 	%rd16, [_Z7cvlUnitPKcS0_S0_S0_PcS1_S1_iii_param_3];
	ld.param.u64 	%rd11, [_Z7cvlUnitPKcS0_S0_S0_PcS1_S1_iii_param_4];
	ld.param.u64 	%rd17, [_Z7cvlUnitPKcS0_S0_S0_PcS1_S1_iii_param_5];
	ld.param.u64 	%rd12, [_Z7cvlUnitPKcS0_S0_S0_PcS1_S1_iii_param_6];
	ld.param.u32 	%r67, [_Z7cvlUnitPKcS0_S0_S0_PcS1_S1_iii_param_7];
	ld.param.u32 	%r68, [_Z7cvlUnitPKcS0_S0_S0_PcS1_S1_iii_param_8];
	ld.param.u32 	%r69, [_Z7cvlUnitPKcS0_S0_S0_PcS1_S1_iii_param_9];
	cvta.to.global.u64 	%rd1, %rd16;
	cvta.to.global.u64 	%rd2, %rd12;
	cvta.to.global.u64 	%rd3, %rd15;
	cvta.to.global.u64 	%rd4, %rd17;
	cvta.to.global.u64 	%rd5, %rd14;
	cvta.to.global.u64 	%rd6, %rd11;
	cvta.to.global.u64 	%rd7, %rd13;
	mov.u32 	%r70, %ctaid.x;
	mov.u32 	%r71, %ntid.x;
	mov.u32 	%r72, %tid.x;
	mad.lo.s32 	%r1, %r70, %r71, %r72;
	mov.u32 	%r73, %ctaid.y;
	mov.u32 	%r74, %ntid.y;
	mul.lo.s32 	%r2, %r73, %r74;
	mov.u32 	%r3, %tid.y;
	add.s32 	%r4, %r2, %r3;
	mad.lo.s32 	%r5, %r67, %r1, %r4;
	setp.ge.s32 	%p1, %r1, %r67;
	setp.lt.s32 	%p2, %r1, 0;
	setp.ge.s32 	%p3, %r4, %r68;
	or.pred  	%p4, %p1, %p3;
	or.pred  	%p5, %p4, %p2;
	@%p5 bra 	$L__BB0_18;
	shr.u32 	%r75, %r69, 31;
	add.s32 	%r76, %r69, %r75;
	shr.s32 	%r77, %r76, 1;
	neg.s32 	%r6, %r77;
	sub.s32 	%r7, %r1, %r77;
	add.s32 	%r78, %r77, %r1;
	setp.lt.s32 	%p6, %r78, %r67;
	setp.gt.s32 	%p7, %r7, -1;
	and.pred  	%p8, %p7, %p6;
	sub.s32 	%r8, %r4, %r77;
	add.s32 	%r79, %r77, %r4;
	setp.lt.s32 	%p9, %r79, %r68;
	setp.gt.s32 	%p10, %r8, -1;
	and.pred  	%p11, %p10, %p9;
	and.pred  	%p12, %p11, %p8;
	not.pred 	%p13, %p12;
	@%p13 bra 	$L__BB0_19;
	setp.lt.s32 	%p14, %r69, 1;
	mov.f64 	%fd12, 0d0000000000000000;
	mov.f64 	%fd13, %fd12;
	mov.f64 	%fd14, %fd12;
	@%p14 bra 	$L__BB0_17;
	and.b32  	%r9, %r69, 7;
	add.s32 	%r81, %r3, %r6;
	add.s32 	%r10, %r81, %r2;
	mov.b32 	%r239, 0;
	prmt.b32 	%r185, %r186, %r187, 0x3340U;
	mov.u32 	%r238, %r239;
	mov.u32 	%r237, %r239;
	mov.u32 	%r210, %r239;
$L__BB0_4:
	setp.lt.u32 	%p15, %r69, 8;
	add.s32 	%r84, %r210, %r7;
	mul.lo.s32 	%r15, %r84, %r67;
	add.s32 	%r16, %r15, %r8;
	mul.lo.s32 	%r17, %r210, %r69;
	mov.b32 	%r229, 0;
	@%p15 bra 	$L__BB0_7;
	and.b32  	%r85, %r69, 2147483640;
	neg.s32 	%r212, %r85;
	add.s32 	%r211, %r10, %r15;
	cvt.u64.u32 	%rd25, %r17;
	add.s64 	%rd26, %rd1, %rd25;
	add.s64 	%rd65, %rd26, 3;
$L__BB0_6:
	.pragma "nounroll";
	and.b32  	%r229, %r69, 2147483640;
	cvt.s64.s32 	%rd27, %r211;
	add.s64 	%rd28, %rd7, %rd27;
	add.s64 	%rd29, %rd5, %rd27;
	add.s64 	%rd30, %rd3, %rd27;
	ld.global.u8 	%r86, [%rd65];
	ld.global.u8 	%r87, [%rd65+-1];
	prmt.b32 	%r88, %r87, %r86, 0x3340U;
	ld.global.u8 	%r89, [%rd65+-2];
	ld.global.u8 	%r90, [%rd65+-3];
	prmt.b32 	%r91, %r90, %r89, 0x3340U;
	prmt.b32 	%r92, %r91, %r88, 0x5410U;
	ld.global.u8 	%r93, [%rd28+3];
	ld.global.u8 	%r94, [%rd28+2];
	prmt.b32 	%r95, %r94, %r93, 0x3340U;
	ld.global.u8 	%r96, [%rd28+1];
	ld.global.u8 	%r97, [%rd28];
	prmt.b32 	%r98, %r97, %r96, 0x3340U;
	prmt.b32 	%r99, %r98, %r95, 0x5410U;
	dp4a.s32.s32 	%r100, %r92, %r99, %r237;
	ld.global.u8 	%r101, [%rd29+3];
	ld.global.u8 	%r102, [%rd29+2];
	prmt.b32 	%r103, %r102, %r101, 0x3340U;
	ld.global.u8 	%r104, [%rd29+1];
	ld.global.u8 	%r105, [%rd29];
	prmt.b32 	%r106, %r105, %r104, 0x3340U;
	prmt.b32 	%r107, %r106, %r103, 0x5410U;
	dp4a.s32.s32 	%r108, %r92, %r107, %r238;
	ld.global.u8 	%r109, [%rd30+3];
	ld.global.u8 	%r110, [%rd30+2];
	prmt.b32 	%r111, %r110, %r109, 0x3340U;
	ld.global.u8 	%r112, [%rd30+1];
	ld.global.u8 	%r113, [%rd30];
	prmt.b32 	%r114, %r113, %r112, 0x3340U;
	prmt.b32 	%r115, %r114, %r111, 0x5410U;
	dp4a.s32.s32 	%r116, %r92, %r115, %r239;
	ld.global.u8 	%r117, [%rd65+4];
	ld.global.u8 	%r118, [%rd65+3];
	prmt.b32 	%r119, %r118, %r117, 0x3340U;
	ld.global.u8 	%r120, [%rd65+2];
	ld.global.u8 	%r121, [%rd65+1];
	prmt.b32 	%r122, %r121, %r120, 0x3340U;
	prmt.b32 	%r123, %r122, %r119, 0x5410U;
	ld.global.u8 	%r124, [%rd28+7];
	ld.global.u8 	%r125, [%rd28+6];
	prmt.b32 	%r126, %r125, %r124, 0x3340U;
	ld.global.u8 	%r127, [%rd28+5];
	ld.global.u8 	%r128, [%rd28+4];
	prmt.b32 	%r129, %r128, %r127, 0x3340U;
	prmt.b32 	%r130, %r129, %r126, 0x5410U;
	dp4a.s32.s32 	%r237, %r123, %r130, %r100;
	ld.global.u8 	%r131, [%rd29+7];
	ld.global.u8 	%r132, [%rd29+6];
	prmt.b32 	%r133, %r132, %r131, 0x3340U;
	ld.global.u8 	%r134, [%rd29+5];
	ld.global.u8 	%r135, [%rd29+4];
	prmt.b32 	%r136, %r135, %r134, 0x3340U;
	prmt.b32 	%r137, %r136, %r133, 0x5410U;
	dp4a.s32.s32 	%r238, %r123, %r137, %r108;
	ld.global.u8 	%r138, [%rd30+7];
	ld.global.u8 	%r139, [%rd30+6];
	prmt.b32 	%r140, %r139, %r138, 0x3340U;
	ld.global.u8 	%r141, [%rd30+5];
	ld.global.u8 	%r142, [%rd30+4];
	prmt.b32 	%r143, %r142, %r141, 0x3340U;
	prmt.b32 	%r144, %r143, %r140, 0x5410U;
	dp4a.s32.s32 	%r239, %r123, %r144, %r116;
	add.s32 	%r212, %r212, 8;
	add.s32 	%r211, %r211, 8;
	add.s64 	%rd65, %rd65, 8;
	setp.ne.s32 	%p16, %r212, 0;
	@%p16 bra 	$L__BB0_6;
$L__BB0_7:
	setp.eq.s32 	%p17, %r9, 0;
	@%p17 bra 	$L__BB0_15;
	add.s32 	%r146, %r9, -1;
	setp.lt.u32 	%p18, %r146, 3;
	@%p18 bra 	$L__BB0_10;
	add.s32 	%r147, %r16, %r229;
	cvt.s64.s32 	%rd31, %r147;
	add.s64 	%rd32, %rd7, %rd31;
	add.s32 	%r148, %r229, %r17;
	cvt.u64.u32 	%rd33, %r148;
	add.s64 	%rd34, %rd1, %rd33;
	add.s64 	%rd35, %rd5, %rd31;
	add.s64 	%rd36, %rd3, %rd31;
	cvt.u64.u32 	%rd37, %r17;
	cvt.u64.u32 	%rd38, %r229;
	add.s64 	%rd39, %rd38, %rd37;
	add.s64 	%rd40, %rd1, %rd39;
	ld.global.u8 	%r149, [%rd40+3];
	ld.global.u8 	%r150, [%rd40+2];
	prmt.b32 	%r151, %r150, %r149, 0x3340U;
	ld.global.u8 	%r152, [%rd40+1];
	ld.global.u8 	%r153, [%rd34];
	prmt.b32 	%r154, %r153, %r152, 0x3340U;
	prmt.b32 	%r155, %r154, %r151, 0x5410U;
	ld.global.u8 	%r156, [%rd32+3];
	ld.global.u8 	%r157, [%rd32+2];
	prmt.b32 	%r158, %r157, %r156, 0x3340U;
	ld.global.u8 	%r159, [%rd32+1];
	ld.global.u8 	%r160, [%rd32];
	prmt.b32 	%r161, %r160, %r159, 0x3340U;
	prmt.b32 	%r162, %r161, %r158, 0x5410U;
	dp4a.s32.s32 	%r237, %r155, %r162, %r237;
	ld.global.u8 	%r163, [%rd35+3];
	ld.global.u8 	%r164, [%rd35+2];
	prmt.b32 	%r165, %r164, %r163, 0x3340U;
	ld.global.u8 	%r166, [%rd35+1];
	ld.global.u8 	%r167, [%rd35];
	prmt.b32 	%r168, %r167, %r166, 0x3340U;
	prmt.b32 	%r169, %r168, %r165, 0x5410U;
	dp4a.s32.s32 	%r238, %r155, %r169, %r238;
	ld.global.u8 	%r170, [%rd36+3];
	ld.global.u8 	%r171, [%rd36+2];
	prmt.b32 	%r172, %r171, %r170, 0x3340U;
	ld.global.u8 	%r173, [%rd36+1];
	ld.global.u8 	%r174, [%rd36];
	prmt.b32 	%r175, %r174, %r173, 0x3340U;
	prmt.b32 	%r176, %r175, %r172, 0x5410U;
	dp4a.s32.s32 	%r239, %r155, %r176, %r239;
	add.s32 	%r229, %r229, 4;
$L__BB0_10:
	and.b32  	%r178, %r69, 3;
	setp.eq.s32 	%p19, %r178, 0;
	@%p19 bra 	$L__BB0_15;
	setp.eq.s32 	%p20, %r178, 1;
	@%p20 bra 	$L__BB0_13;
	add.s32 	%r179, %r16, %r229;
	cvt.s64.s32 	%rd41, %r179;
	add.s64 	%rd42, %rd7, %rd41;
	add.s32 	%r180, %r229, %r17;
	cvt.u64.u32 	%rd43, %r180;
	add.s64 	%rd44, %rd1, %rd43;
	ld.global.s8 	%rs4, [%rd44];
	add.s64 	%rd45, %rd5, %rd41;
	add.s64 	%rd46, %rd3, %rd41;
	cvt.u64.u32 	%rd47, %r17;
	cvt.u64.u32 	%rd48, %r229;
	add.s64 	%rd49, %rd48, %rd47;
	add.s64 	%rd50, %rd1, %rd49;
	ld.global.s8 	%rs5, [%rd50+1];
	mov.b32 	%r181, {%rs4, %rs5};
	ld.global.u8 	%r182, [%rd42+1];
	ld.global.u8 	%r183, [%rd42];
	prmt.b32 	%r184, %r183, %r182, 0x3340U;
	prmt.b32 	%r188, %r184, %r185, 0x5410U;
	dp2a.lo.s32.s32 	%r237, %r181, %r188, %r237;
	ld.global.u8 	%r189, [%rd45+1];
	ld.global.u8 	%r190, [%rd45];
	prmt.b32 	%r191, %r190, %r189, 0x3340U;
	prmt.b32 	%r192, %r191, %r185, 0x5410U;
	dp2a.lo.s32.s32 	%r238, %r181, %r192, %r238;
	ld.global.u8 	%r193, [%rd46+1];
	ld.global.u8 	%r194, [%rd46];
	prmt.b32 	%r195, %r194, %r193, 0x3340U;
	prmt.b32 	%r196, %r195, %r185, 0x5410U;
	dp2a.lo.s32.s32 	%r239, %r181, %r196, %r239;
	add.s32 	%r229, %r229, 2;
$L__BB0_13:
	and.b32  	%r197, %r69, 1;
	setp.eq.b32 	%p21, %r197, 1;
	not.pred 	%p22, %p21;
	@%p22 bra 	$L__BB0_15;
	add.s32 	%r198, %r16, %r229;
	cvt.s64.s32 	%rd51, %r198;
	add.s64 	%rd52, %rd7, %rd51;
	ld.global.s8 	%rs6, [%rd52];
	add.s32 	%r199, %r229, %r17;
	cvt.u64.u32 	%rd53, %r199;
	add.s64 	%rd54, %rd1, %rd53;
	ld.global.s8 	%rs7, [%rd54];
	mul.wide.s16 	%r200, %rs7, %rs6;
	add.s32 	%r237, %r200, %r237;
	add.s64 	%rd55, %rd5, %rd51;
	ld.global.s8 	%rs8, [%rd55];
	mul.wide.s16 	%r201, %rs7, %rs8;
	add.s32 	%r238, %r201, %r238;
	add.s64 	%rd56, %rd3, %rd51;
	ld.global.s8 	%rs9, [%rd56];
	mul.wide.s16 	%r202, %rs7, %rs9;
	add.s32 	%r239, %r202, %r239;
$L__BB0_15:
	add.s32 	%r210, %r210, 1;
	setp.ne.s32 	%p23, %r210, %r69;
	@%p23 bra 	$L__BB0_4;
	cvt.rn.f64.s32 	%fd12, %r237;
	cvt.rn.f64.s32 	%fd13, %r238;
	cvt.rn.f64.s32 	%fd14, %r239;
$L__BB0_17:
	ld.param.u64 	%rd64, [_Z7cvlUnitPKcS0_S0_S0_PcS1_S1_iii_param_6];
	ld.param.u64 	%rd63, [_Z7cvlUnitPKcS0_S0_S0_PcS1_S1_iii_param_4];
	mul.lo.s32 	%r203, %r69, %r69;
	cvt.rn.f64.u32 	%fd8, %r203;
	div.rn.f64 	%fd9, %fd12, %fd8;
	cvt.rzi.s32.f64 	%r204, %fd9;
	cvt.s64.s32 	%rd57, %r5;
	cvta.to.global.u64 	%rd58, %rd63;
	add.s64 	%rd59, %rd58, %rd57;
	st.global.u8 	[%rd59], %r204;
	div.rn.f64 	%fd10, %fd13, %fd8;
	cvt.rzi.s32.f64 	%r205, %fd10;
	add.s64 	%rd60, %rd4, %rd57;
	st.global.u8 	[%rd60], %r205;
	div.rn.f64 	%fd11, %fd14, %fd8;
	cvt.rzi.s32.f64 	%r206, %fd11;
	cvta.to.global.u64 	%rd61, %rd64;
	add.s64 	%rd62, %rd61, %rd57;
	st.global.u8 	[%rd62], %r206;
$L__BB0_18:
	ret;
$L__BB0_19:
	cvt.s64.s32 	%rd18, %r5;
	add.s64 	%rd19, %rd7, %rd18;
	ld.global.u8 	%rs1, [%rd19];
	add.s64 	%rd20, %rd6, %rd18;
	st.global.u8 	[%rd20], %rs1;
	add.s64 	%rd21, %rd5, %rd18;
	ld.global.u8 	%rs2, [%rd21];
	add.s64 	%rd22, %rd4, %rd18;
	st.global.u8 	[%rd22], %rs2;
	add.s64 	%rd23, %rd3, %rd18;
	ld.global.u8 	%rs3, [%rd23];
	add.s64 	%rd24, %rd2, %rd18;
	st.global.u8 	[%rd24], %rs3;
	bra.uni 	$L__BB0_18;

}


// ===== COMPILED SASS (sm_100) =====

	.target	sm_100

	.elftype	@"ET_EXEC"


//--------------------- .note.nv.tkinfo           --------------------------
	.section	.note.nv.tkinfo,"",@"SHT_NOTE"
	.sectionflags	@"SHF_NOTE_NV_TKINFO"
	.tkinfo
        /*0018*/ 	.word	0x00000002
        /*0030*/ 	.string	""
        /*0030*/ 	.string	"ptxas"
        /*0030*/ 	.string	"Cuda compilation tools, release 13.0, V13.0.88"
        /*0030*/ 	.string	"Build cuda_13.0.r13.0/compiler.36424714_0"
        /*0030*/ 	.string	"-arch sm_100 -m 64 "



//--------------------- .note.nv.cuinfo           --------------------------
	.section	.note.nv.cuinfo,"",@"SHT_NOTE"
	.sectionflags	@"SHF_NOTE_NV_CUINFO"
        /*0018*/ 	.short	0x0002
        /*001a*/ 	.short	0x0064
        /*001c*/ 	.short	0x0082
	.zero		2


//--------------------- .nv.info                  --------------------------
	.section	.nv.info,"",@"SHT_CUDA_INFO"
	.align	4


	//----- nvinfo : EIATTR_REGCOUNT
	.align		4
        /*0000*/ 	.byte	0x04, 0x2f
        /*0002*/ 	.short	(.L_1 - .L_0)
	.align		4
.L_0:
        /*0004*/ 	.word	index@(_Z7cvlUnitPKcS0_S0_S0_PcS1_S1_iii)
        /*0008*/ 	.word	0x00000020


	//----- nvinfo : EIATTR_FRAME_SIZE
	.align		4
.L_1:
        /*000c*/ 	.byte	0x04, 0x11
        /*000e*/ 	.short	(.L_3 - .L_2)
	.align		4
.L_2:
        /*0010*/ 	.word	index@($__internal_0_$__cuda_sm20_div_rn_f64_full)
        /*0014*/ 	.word	0x00000000


	//----- nvinfo : EIATTR_FRAME_SIZE
	.align		4
.L_3:
        /*0018*/ 	.byte	0x04, 0x11
        /*001a*/ 	.short	(.L_5 - .L_4)
	.align		4
.L_4:
        /*001c*/ 	.word	index@(_Z7cvlUnitPKcS0_S0_S0_PcS1_S1_iii)
        /*0020*/ 	.word	0x00000000


	//----- nvinfo : EIATTR_MIN_STACK_SIZE
	.align		4
.L_5:
        /*0024*/ 	.byte	0x04, 0x12
        /*0026*/ 	.short	(.L_7 - .L_6)
	.align		4
.L_6:
        /*0028*/ 	.word	index@(_Z7cvlUnitPKcS0_S0_S0_PcS1_S1_iii)
        /*002c*/ 	.word	0x00000000
.L_7:


//--------------------- .nv.compat                --------------------------
	.section	.nv.compat,"",@"SHT_CUDA_COMPAT_INFO"
	.align	4
        /*0000*/ 	.byte	0x02, 0x09, 0x00, 0x00, 0x02, 0x02, 0x01, 0x00, 0x02, 0x05, 0x05, 0x00, 0x03, 0x07, 0x01, 0x01
        /*0010*/ 	.byte	0x02, 0x03, 0x00, 0x00, 0x02, 0x06, 0x01, 0x00, 0x04, 0x0b, 0x08, 0x00, 0x01, 0x00, 0x00, 0x00
        /*0020*/ 	.byte	0x00, 0x00, 0x00, 0x00


//--------------------- .nv.info._Z7cvlUnitPKcS0_S0_S0_PcS1_S1_iii --------------------------
	.section	.nv.info._Z7cvlUnitPKcS0_S0_S0_PcS1_S1_iii,"",@"SHT_CUDA_INFO"
	.sectionflags	@""
	.align	4


	//----- nvinfo : EIATTR_CUDA_API_VERSION
	.align		4
        /*0000*/ 	.byte	0x04, 0x37
        /*0002*/ 	.short	(.L_9 - .L_8)
.L_8:
        /*0004*/ 	.word	0x00000082


	//----- nvinfo : EIATTR_KPARAM_INFO
	.align		4
.L_9:
        /*0008*/ 	.byte	0x04, 0x17
        /*000a*/ 	.short	(.L_11 - .L_10)
.L_10:
        /*000c*/ 	.word	0x00000000
        /*0010*/ 	.short	0x0009
        /*0012*/ 	.short	0x0040
        /*0014*/ 	.byte	0x00, 0xf0, 0x11, 0x00


	//----- nvinfo : EIATTR_KPARAM_INFO
	.align		4
.L_11:
        /*0018*/ 	.byte	0x04, 0x17
        /*001a*/ 	.short	(.L_13 - .L_12)
.L_12:
        /*001c*/ 	.word	0x00000000
        /*0020*/ 	.short	0x0008
        /*0022*/ 	.short	0x003c
        /*0024*/ 	.byte	0x00, 0xf0, 0x11, 0x00


	//----- nvinfo : EIATTR_KPARAM_INFO
	.align		4
.L_13:
        /*0028*/ 	.byte	0x04, 0x17
        /*002a*/ 	.short	(.L_15 - .L_14)
.L_14:
        /*002c*/ 	.word	0x00000000
        /*0030*/ 	.short	0x0007
        /*0032*/ 	.short	0x0038
        /*0034*/ 	.byte	0x00, 0xf0, 0x11, 0x00


	//----- nvinfo : EIATTR_KPARAM_INFO
	.align		4
.L_15:
        /*0038*/ 	.byte	0x04, 0x17
        /*003a*/ 	.short	(.L_17 - .L_16)
.L_16:
        /*003c*/ 	.word	0x00000000
        /*0040*/ 	.short	0x0006
        /*0042*/ 	.short	0x0030
        /*0044*/ 	.byte	0x00, 0xf5, 0x21, 0x00


	//----- nvinfo : EIATTR_KPARAM_INFO
	.align		4
.L_17:
        /*0048*/ 	.byte	0x04, 0x17
        /*004a*/ 	.short	(.L_19 - .L_18)
.L_18:
        /*004c*/ 	.word	0x00000000
        /*0050*/ 	.short	0x0005
        /*0052*/ 	.short	0x0028
        /*0054*/ 	.byte	0x00, 0xf5, 0x21, 0x00


	//----- nvinfo : EIATTR_KPARAM_INFO
	.align		4
.L_19:
        /*0058*/ 	.byte	0x04, 0x17
        /*005a*/ 	.short	(.L_21 - .L_20)
.L_20:
        /*005c*/ 	.word	0x00000000
        /*0060*/ 	.short	0x0004
        /*0062*/ 	.short	0x0020
        /*0064*/ 	.byte	0x00, 0xf5, 0x21, 0x00


	//----- nvinfo : EIATTR_KPARAM_INFO
	.align		4
.L_21:
        /*0068*/ 	.byte	0x04, 0x17
        /*006a*/ 	.short	(.L_23 - .L_22)
.L_22:
        /*006c*/ 	.word	0x00000000
        /*0070*/ 	.short	0x0003
        /*0072*/ 	.short	0x0018
        /*0074*/ 	.byte	0x00, 0xf5, 0x21, 0x00


	//----- nvinfo : EIATTR_KPARAM_INFO
	.align		4
.L_23:
        /*0078*/ 	.byte	0x04, 0x17
        /*007a*/ 	.short	(.L_25 - .L_24)
.L_24:
        /*007c*/ 	.word	0x00000000
        /*0080*/ 	.short	0x0002
        /*0082*/ 	.short	0x0010
        /*0084*/ 	.byte	0x00, 0xf5, 0x21, 0x00


	//----- nvinfo : EIATTR_KPARAM_INFO
	.align		4
.L_25:
        /*0088*/ 	.byte	0x04, 0x17
        /*008a*/ 	.short	(.L_27 - .L_26)
.L_26:
        /*008c*/ 	.word	0x00000000
        /*0090*/ 	.short	0x0001
        /*0092*/ 	.short	0x0008
        /*0094*/ 	.byte	0x00, 0xf5, 0x21, 0x00


	//----- nvinfo : EIATTR_KPARAM_INFO
	.align		4
.L_27:
        /*0098*/ 	.byte	0x04, 0x17
        /*009a*/ 	.short	(.L_29 - .L_28)
.L_28:
        /*009c*/ 	.word	0x00000000
        /*00a0*/ 	.short	0x0000
        /*00a2*/ 	.short	0x0000
        /*00a4*/ 	.byte	0x00, 0xf5, 0x21, 0x00


	//----- nvinfo : EIATTR_SPARSE_MMA_MASK
	.align		4
.L_29:
        /*00a8*/ 	.byte	0x03, 0x50
        /*00aa*/ 	.short	0x0000


	//----- nvinfo : EIATTR_MAXREG_COUNT
	.align		4
        /*00ac*/ 	.byte	0x03, 0x1b
        /*00ae*/ 	.short	0x00ff


	//----- nvinfo : EIATTR_MERCURY_ISA_VERSION
	.align		4
        /*00b0*/ 	.byte	0x03, 0x5f
        /*00b2*/ 	.short	0x0101


	//----- nvinfo : EIATTR_VRC_CTA_INIT_COUNT
	.align		4
        /*00b4*/ 	.byte	0x02, 0x4a
	.zero		1
	.zero		1


	//----- nvinfo : EIATTR_EXIT_INSTR_OFFSETS
	.align		4
        /*00b8*/ 	.byte	0x04, 0x1c
        /*00ba*/ 	.short	(.L_31 - .L_30)


	//   ....[0]....
.L_30:
        /*00bc*/ 	.word	0x000000e0


	//   ....[1]....
        /*00c0*/ 	.word	0x00001560


	//   ....[2]....
        /*00c4*/ 	.word	0x000016e0


	//----- nvinfo : EIATTR_CRS_STACK_SIZE
	.align		4
.L_31:
        /*00c8*/ 	.byte	0x04, 0x1e
        /*00ca*/ 	.short	(.L_33 - .L_32)
.L_32:
        /*00cc*/ 	.word	0x00000000


	//----- nvinfo : EIATTR_CBANK_PARAM_SIZE
	.align		4
.L_33:
        /*00d0*/ 	.byte	0x03, 0x19
        /*00d2*/ 	.short	0x0044


	//----- nvinfo : EIATTR_PARAM_CBANK
	.align		4
        /*00d4*/ 	.byte	0x04, 0x0a
        /*00d6*/ 	.short	(.L_35 - .L_34)
	.align		4
.L_34:
        /*00d8*/ 	.word	index@(.nv.constant0._Z7cvlUnitPKcS0_S0_S0_PcS1_S1_iii)
        /*00dc*/ 	.short	0x0380
        /*00de*/ 	.short	0x0044


	//----- nvinfo : EIATTR_SW_WAR
	.align		4
.L_35:
        /*00e0*/ 	.byte	0x04, 0x36
        /*00e2*/ 	.short	(.L_37 - .L_36)
.L_36:
        /*00e4*/ 	.word	0x00000008
.L_37:


//--------------------- .nv.callgraph             --------------------------
	.section	.nv.callgraph,"",@"SHT_CUDA_CALLGRAPH"
	.align	4
	.sectionentsize	8
	.align		4
        /*0000*/ 	.word	0x00000000
	.align		4
        /*0004*/ 	.word	0xffffffff
	.align		4
        /*0008*/ 	.word	0x00000000
	.align		4
        /*000c*/ 	.word	0xfffffffe
	.align		4
        /*0010*/ 	.word	0x00000000
	.align		4
        /*0014*/ 	.word	0xfffffffd
	.align		4
        /*0018*/ 	.word	0x00000000
	.align		4
        /*001c*/ 	.word	0xfffffffc


//--------------------- .text._Z7cvlUnitPKcS0_S0_S0_PcS1_S1_iii --------------------------
	.section	.text._Z7cvlUnitPKcS0_S0_S0_PcS1_S1_iii,"ax",@progbits
	.align	128
        .global         _Z7cvlUnitPKcS0_S0_S0_PcS1_S1_iii
        .type           _Z7cvlUnitPKcS0_S0_S0_PcS1_S1_iii,@function
        .size           _Z7cvlUnitPKcS0_S0_S0_PcS1_S1_iii,(.L_x_20 - _Z7cvlUnitPKcS0_S0_S0_PcS1_S1_iii)
        .other          _Z7cvlUnitPKcS0_S0_S0_PcS1_S1_iii,@"STO_CUDA_ENTRY STV_DEFAULT"
_Z7cvlUnitPKcS0_S0_S0_PcS1_S1_iii:
.text._Z7cvlUnitPKcS0_S0_S0_PcS1_S1_iii:
[----:B------:R-:W-:Y:S01]  /*0000*/  LDC R1, c[0x0][0x37c] ;  /* 0x0000df00ff017b82 */ /* 0x000fe20000000800 */
[----:B------:R-:W0:Y:S07]  /*0010*/  S2R R7, SR_TID.Y ;  /* 0x0000000000077919 */ /* 0x000e2e0000002200 */
[----:B------:R-:W1:Y:S01]  /*0020*/  S2UR UR5, SR_CTAID.Y ;  /* 0x00000000000579c3 */ /* 0x000e620000002600 */
[----:B------:R-:W2:Y:S01]  /*0030*/  LDCU.64 UR8, c[0x0][0x3b8] ;  /* 0x00007700ff0877ac */ /* 0x000ea20008000a00 */
[----:B------:R-:W3:Y:S06]  /*0040*/  S2R R5, SR_TID.X ;  /* 0x0000000000057919 */ /* 0x000eec0000002100 */
[----:B------:R-:W3:Y:S01]  /*0050*/  LDC R2, c[0x0][0x360] ;  /* 0x0000d800ff027b82 */ /* 0x000ee20000000800 */
[----:B------:R-:W1:Y:S07]  /*0060*/  LDCU UR4, c[0x0][0x364] ;  /* 0x00006c80ff0477ac */ /* 0x000e6e0008000800 */
[----:B------:R-:W3:Y:S01]  /*0070*/  S2UR UR6, SR_CTAID.X ;  /* 0x00000000000679c3 */ /* 0x000ee20000002500 */
[----:B-1----:R-:W-:-:S06]  /*0080*/  UIMAD UR5, UR5, UR4, URZ ;  /* 0x00000004050572a4 */ /* 0x002fcc000f8e02ff */
[----:B0-----:R-:W-:-:S05]  /*0090*/  VIADD R3, R7, UR5 ;  /* 0x0000000507037c36 */ /* 0x001fca0008000000 */
[----:B--2---:R-:W-:Y:S01]  /*00a0*/  ISETP.GE.AND P0, PT, R3, UR9, PT ;  /* 0x0000000903007c0c */ /* 0x004fe2000bf06270 */
[----:B---3--:R-:W-:-:S05]  /*00b0*/  IMAD R2, R2, UR6, R5 ;  /* 0x0000000602027c24 */ /* 0x008fca000f8e0205 */
[----:B------:R-:W-:-:S04]  /*00c0*/  ISETP.GE.OR P0, PT, R2, UR8, P0 ;  /* 0x0000000802007c0c */ /* 0x000fc80008706670 */
[----:B------:R-:W-:-:S13]  /*00d0*/  ISETP.LT.OR P0, PT, R2, RZ, P0 ;  /* 0x000000ff0200720c */ /* 0x000fda0000701670 */
[----:B------:R-:W-:Y:S05]  /*00e0*/  @P0 EXIT ;  /* 0x000000000000094d */ /* 0x000fea0003800000 */
[----:B------:R-:W0:Y:S01]  /*00f0*/  LDCU UR4, c[0x0][0x3c0] ;  /* 0x00007800ff0477ac */ /* 0x000e220008000800 */
[----:B------:R-:W1:Y:S01]  /*0100*/  LDCU.64 UR6, c[0x0][0x358] ;  /* 0x00006b00ff0677ac */ /* 0x000e620008000a00 */
[----:B0-----:R-:W-:-:S05]  /*0110*/  IMAD.U32 R9, RZ, RZ, UR4 ;  /* 0x00000004ff097e24 */ /* 0x001fca000f8e00ff */
[----:B------:R-:W-:-:S04]  /*0120*/  LEA.HI R0, R9, R9, RZ, 0x1 ;  /* 0x0000000909007211 */ /* 0x000fc800078f08ff */
[----:B------:R-:W-:-:S05]  /*0130*/  SHF.R.S32.HI R0, RZ, 0x1, R0 ;  /* 0x00000001ff007819 */ /* 0x000fca0000011400 */
[C-C-:B------:R-:W-:Y:S02]  /*0140*/  IMAD.IADD R4, R2.reuse, 0x1, R0.reuse ;  /* 0x0000000102047824 */ /* 0x140fe400078e0200 */
[C-C-:B------:R-:W-:Y:S02]  /*0150*/  IMAD.IADD R5, R3.reuse, 0x1, R0.reuse ;  /* 0x0000000103057824 */ /* 0x140fe400078e0200 */
[--C-:B------:R-:W-:Y:S01]  /*0160*/  IMAD.IADD R22, R2, 0x1, -R0.reuse ;  /* 0x0000000102167824 */ /* 0x100fe200078e0a00 */
[----:B------:R-:W-:Y:S01]  /*0170*/  ISETP.GE.AND P0, PT, R4, UR8, PT ;  /* 0x0000000804007c0c */ /* 0x000fe2000bf06270 */
[----:B------:R-:W-:Y:S01]  /*0180*/  IMAD.IADD R23, R3, 0x1, -R0 ;  /* 0x0000000103177824 */ /* 0x000fe200078e0a00 */
[----:B------:R-:W-:Y:S01]  /*0190*/  ISETP.GE.AND P1, PT, R5, UR9, PT ;  /* 0x0000000905007c0c */ /* 0x000fe2000bf26270 */
[----:B------:R-:W-:Y:S01]  /*01a0*/  IMAD R2, R2, UR8, R3 ;  /* 0x0000000802027c24 */ /* 0x000fe2000f8e0203 */
[----:B------:R-:W-:Y:S02]  /*01b0*/  ISETP.GT.AND P0, PT, R22, -0x1, !P0 ;  /* 0xffffffff1600780c */ /* 0x000fe40004704270 */
[----:B------:R-:W-:-:S04]  /*01c0*/  ISETP.GT.AND P1, PT, R23, -0x1, !P1 ;  /* 0xffffffff1700780c */ /* 0x000fc80004f24270 */
[----:B------:R-:W-:-:S13]  /*01d0*/  PLOP3.LUT P0, PT, P1, P0, PT, 0x80, 0x8 ;  /* 0x000000000008781c */ /* 0x000fda0000f01070 */
[----:B-1----:R-:W-:Y:S05]  /*01e0*/  @!P0 BRA `(.L_x_0) ;  /* 0x0000001000e08947 */ /* 0x002fea0003800000 */
[----:B------:R-:W-:Y:S02]  /*01f0*/  ISETP.GE.AND P0, PT, R9, 0x1, PT ;  /* 0x000000010900780c */ /* 0x000fe40003f06270 */
[----:B------:R-:W-:Y:S02]  /*0200*/  CS2R R4, SRZ ;  /* 0x0000000000047805 */ /* 0x000fe4000001ff00 */
[----:B------:R-:W-:Y:S02]  /*0210*/  CS2R R16, SRZ ;  /* 0x0000000000107805 */ /* 0x000fe4000001ff00 */
[----:B------:R-:W-:-:S07]  /*0220*/  CS2R R14, SRZ ;  /* 0x00000000000e7805 */ /* 0x000fce000001ff00 */
[----:B------:R-:W-:Y:S05]  /*0230*/  @!P0 BRA `(.L_x_1) ;  /* 0x0000000c00788947 */ /* 0x000fea0003800000 */
[----:B------:R-:W-:Y:S01]  /*0240*/  IADD3 R0, PT, PT, R7, UR5, -R0 ;  /* 0x0000000507007c10 */ /* 0x000fe2000fffe800 */
[----:B------:R-:W-:Y:S01]  /*0250*/  IMAD.MOV.U32 R24, RZ, RZ, RZ ;  /* 0x000000ffff187224 */ /* 0x000fe200078e00ff */
[----:B------:R-:W-:Y:S01]  /*0260*/  PRMT R3, R3, 0x3340, R3 ;  /* 0x0000334003037816 */ /* 0x000fe20000000003 */
[----:B------:R-:W-:Y:S01]  /*0270*/  IMAD.MOV.U32 R16, RZ, RZ, RZ ;  /* 0x000000ffff107224 */ /* 0x000fe200078e00ff */
[----:B------:R-:W-:Y:S01]  /*0280*/  LOP3.LUT R4, R9, 0x7, RZ, 0xc0, !PT ;  /* 0x0000000709047812 */ /* 0x000fe200078ec0ff */
[----:B------:R-:W-:Y:S01]  /*0290*/  IMAD.MOV.U32 R7, RZ, RZ, RZ ;  /* 0x000000ffff077224 */ /* 0x000fe200078e00ff */
[----:B------:R-:W-:-:S06]  /*02a0*/  UMOV UR4, URZ ;  /* 0x000000ff00047c82 */ /* 0x000fcc0008000000 */
.L_x_7:
[----:B------:R-:W0:Y:S01]  /*02b0*/  LDCU UR8, c[0x0][0x3c0] ;  /* 0x00007800ff0877ac */ /* 0x000e220008000800 */
[----:B------:R-:W-:Y:S02]  /*02c0*/  VIADD R17, R22, UR4 ;  /* 0x0000000416117c36 */ /* 0x000fe40008000000 */
[----:B------:R-:W-:Y:S01]  /*02d0*/  IMAD.MOV.U32 R5, RZ, RZ, RZ ;  /* 0x000000ffff057224 */ /* 0x000fe200078e00ff */
[----:B------:R-:W1:Y:S01]  /*02e0*/  LDCU UR16, c[0x0][0x3b8] ;  /* 0x00007700ff1077ac */ /* 0x000e620008000800 */
[----:B0-----:R-:W-:-:S04]  /*02f0*/  IMAD.U32 R9, RZ, RZ, UR8 ;  /* 0x00000008ff097e24 */ /* 0x001fc8000f8e00ff */
[C---:B------:R-:W-:Y:S01]  /*0300*/  IMAD R6, R9.reuse, UR4, RZ ;  /* 0x0000000409067c24 */ /* 0x040fe2000f8e02ff */
[----:B------:R-:W-:Y:S01]  /*0310*/  ISETP.GE.U32.AND P1, PT, R9, 0x8, PT ;  /* 0x000000080900780c */ /* 0x000fe20003f26070 */
[----:B------:R-:W-:Y:S01]  /*0320*/  UIADD3 UR4, UPT, UPT, UR4, 0x1, URZ ;  /* 0x0000000104047890 */ /* 0x000fe2000fffe0ff */
[----:B-1----:R-:W-:-:S05]  /*0330*/  IMAD R8, R17, UR16, R23 ;  /* 0x0000001011087c24 */ /* 0x002fca000f8e0217 */
[----:B------:R-:W-:-:S06]  /*0340*/  ISETP.NE.AND P0, PT, R9, UR4, PT ;  /* 0x0000000409007c0c */ /* 0x000fcc000bf05270 */
[----:B------:R-:W-:Y:S07]  /*0350*/  @!P1 BRA `(.L_x_2) ;  /* 0x00000004005c9947 */ /* 0x000fee0003800000 */
[----:B------:R-:W0:Y:S01]  /*0360*/  LDCU.64 UR8, c[0x0][0x398] ;  /* 0x00007300ff0877ac */ /* 0x000e220008000a00 */
[----:B------:R-:W-:Y:S01]  /*0370*/  LOP3.LUT R18, R9, 0x7ffffff8, RZ, 0xc0, !PT ;  /* 0x7ffffff809127812 */ /* 0x000fe200078ec0ff */
[----:B------:R-:W-:Y:S01]  /*0380*/  IMAD R17, R17, UR16, R0 ;  /* 0x0000001011117c24 */ /* 0x000fe2000f8e0200 */
[----:B------:R-:W1:Y:S03]  /*0390*/  LDCU.64 UR10, c[0x0][0x390] ;  /* 0x00007200ff0a77ac */ /* 0x000e660008000a00 */
[----:B------:R-:W-:Y:S01]  /*03a0*/  IMAD.MOV R5, RZ, RZ, -R18 ;  /* 0x000000ffff057224 */ /* 0x000fe200078e0a12 */
[----:B------:R-:W2:Y:S01]  /*03b0*/  LDCU.128 UR12, c[0x0][0x380] ;  /* 0x00007000ff0c77ac */ /* 0x000ea20008000c00 */
[----:B0-----:R-:W-:-:S04]  /*03c0*/  IADD3 R12, P1, PT, R6, UR8, RZ ;  /* 0x00000008060c7c10 */ /* 0x001fc8000ff3e0ff */
[----:B------:R-:W-:-:S04]  /*03d0*/  IADD3 R12, P2, PT, R12, 0x3, RZ ;  /* 0x000000030c0c7810 */ /* 0x000fc80007f5e0ff */
[----:B-12---:R-:W-:-:S09]  /*03e0*/  IADD3.X R13, PT, PT, RZ, UR9, RZ, P2, P1 ;  /* 0x00000009ff0d7c10 */ /* 0x006fd200097e24ff */
.L_x_3:
[----:B------:R-:W-:Y:S02]  /*03f0*/  SHF.R.S32.HI R15, RZ, 0x1f, R17 ;  /* 0x0000001fff0f7819 */ /* 0x000fe40000011411 */
[----:B------:R-:W-:-:S04]  /*0400*/  IADD3 R10, P1, PT, R17, UR12, RZ ;  /* 0x0000000c110a7c10 */ /* 0x000fc8000ff3e0ff */
[----:B------:R-:W-:-:S05]  /*0410*/  IADD3.X R11, PT, PT, R15, UR13, RZ, P1, !PT ;  /* 0x0000000d0f0b7c10 */ /* 0x000fca0008ffe4ff */
[----:B------:R-:W2:Y:S04]  /*0420*/  LDG.E.U8 R19, desc[UR6][R10.64+0x3] ;  /* 0x000003060a137981 */ /* 0x000ea8000c1e1100 */
[----:B------:R-:W2:Y:S04]  /*0430*/  LDG.E.U8 R14, desc[UR6][R10.64+0x2] ;  /* 0x000002060a0e7981 */ /* 0x000ea8000c1e1100 */
[----:B------:R-:W3:Y:S04]  /*0440*/  LDG.E.U8 R28, desc[UR6][R10.64+0x1] ;  /* 0x000001060a1c7981 */ /* 0x000ee8000c1e1100 */
[----:B------:R-:W3:Y:S04]  /*0450*/  LDG.E.U8 R27, desc[UR6][R10.64] ;  /* 0x000000060a1b7981 */ /* 0x000ee8000c1e1100 */
[----:B------:R-:W4:Y:S04]  /*0460*/  LDG.E.U8 R21, desc[UR6][R10.64+0x7] ;  /* 0x000007060a157981 */ /* 0x000f28000c1e1100 */
[----:B------:R-:W4:Y:S04]  /*0470*/  LDG.E.U8 R20, desc[UR6][R10.64+0x6] ;  /* 0x000006060a147981 */ /* 0x000f28000c1e1100 */
[----:B------:R-:W5:Y:S01]  /*0480*/  LDG.E.U8 R25, desc[UR6][R10.64+0x4] ;  /* 0x000004060a197981 */ /* 0x000f62000c1e1100 */
[----:B--2---:R-:W-:-:S03]  /*0490*/  PRMT R19, R14, 0x3340, R19 ;  /* 0x000033400e137816 */ /* 0x004fc60000000013 */
[----:B------:R0:W5:Y:S02]  /*04a0*/  LDG.E.U8 R14, desc[UR6][R10.64+0x5] ;  /* 0x000005060a0e7981 */ /* 0x000164000c1e1100 */
[----:B0-----:R-:W-:Y:S02]  /*04b0*/  IMAD.MOV.U32 R10, RZ, RZ, R12 ;  /* 0x000000ffff0a7224 */ /* 0x001fe400078e000c */
[----:B------:R-:W-:-:S05]  /*04c0*/  IMAD.MOV.U32 R11, RZ, RZ, R13 ;  /* 0x000000ffff0b7224 */ /* 0x000fca00078e000d */
[----:B------:R-:W2:Y:S04]  /*04d0*/  LDG.E.U8 R13, desc[UR6][R10.64] ;  /* 0x000000060a0d7981 */ /* 0x000ea8000c1e1100 */
[----:B------:R-:W2:Y:S01]  /*04e0*/  LDG.E.U8 R26, desc[UR6][R10.64+-0x1] ;  /* 0xffffff060a1a7981 */ /* 0x000ea2000c1e1100 */
[----:B---3--:R-:W-:Y:S02]  /*04f0*/  PRMT R28, R27, 0x3340, R28 ;  /* 0x000033401b1c7816 */ /* 0x008fe4000000001c */
[----:B----4-:R-:W-:Y:S02]  /*0500*/  PRMT R21, R20, 0x3340, R21 ;  /* 0x0000334014157816 */ /* 0x010fe40000000015 */
[----:B------:R-:W-:Y:S02]  /*0510*/  IADD3 R12, P1, PT, R17, UR14, RZ ;  /* 0x0000000e110c7c10 */ /* 0x000fe4000ff3e0ff */
[----:B------:R-:W-:-:S02]  /*0520*/  PRMT R20, R28, 0x5410, R19 ;  /* 0x000054101c147816 */ /* 0x000fc40000000013 */
[----:B-----5:R-:W-:Y:S02]  /*0530*/  PRMT R14, R25, 0x3340, R14 ;  /* 0x00003340190e7816 */ /* 0x020fe4000000000e */
[----:B------:R-:W3:Y:S02]  /*0540*/  LDG.E.U8 R25, desc[UR6][R10.64+-0x3] ;  /* 0xfffffd060a197981 */ /* 0x000ee4000c1e1100 */
[----:B------:R-:W-:Y:S02]  /*0550*/  PRMT R19, R14, 0x5410, R21 ;  /* 0x000054100e137816 */ /* 0x000fe40000000015 */
[----:B------:R-:W3:Y:S01]  /*0560*/  LDG.E.U8 R14, desc[UR6][R10.64+-0x2] ;  /* 0xfffffe060a0e7981 */ /* 0x000ee2000c1e1100 */
[----:B--2---:R-:W-:Y:S02]  /*0570*/  PRMT R21, R26, 0x3340, R13 ;  /* 0x000033401a157816 */ /* 0x004fe4000000000d */
[----:B------:R-:W-:-:S05]  /*0580*/  IADD3.X R13, PT, PT, R15, UR15, RZ, P1, !PT ;  /* 0x0000000f0f0d7c10 */ /* 0x000fca0008ffe4ff */
[----:B------:R-:W2:Y:S04]  /*0590*/  LDG.E.U8 R26, desc[UR6][R12.64+0x3] ;  /* 0x000003060c1a7981 */ /* 0x000ea8000c1e1100 */
[----:B------:R-:W2:Y:S04]  /*05a0*/  LDG.E.U8 R27, desc[UR6][R12.64+0x2] ;  /* 0x000002060c1b7981 */ /* 0x000ea8000c1e1100 */
[----:B------:R-:W4:Y:S01]  /*05b0*/  LDG.E.U8 R28, desc[UR6][R12.64] ;  /* 0x000000060c1c7981 */ /* 0x000f22000c1e1100 */
[----:B--2---:R-:W-:-:S03]  /*05c0*/  PRMT R26, R27, 0x3340, R26 ;  /* 0x000033401b1a7816 */ /* 0x004fc6000000001a */
[----:B------:R-:W4:Y:S01]  /*05d0*/  LDG.E.U8 R27, desc[UR6][R12.64+0x1] ;  /* 0x000001060c1b7981 */ /* 0x000f22000c1e1100 */
[----:B---3--:R-:W-:-:S03]  /*05e0*/  PRMT R14, R25, 0x3340, R14 ;  /* 0x00003340190e7816 */ /* 0x008fc6000000000e */
[----:B------:R-:W2:Y:S01]  /*05f0*/  LDG.E.U8 R25, desc[UR6][R10.64+0x3] ;  /* 0x000003060a197981 */ /* 0x000ea2000c1e1100 */
[----:B------:R-:W-:-:S03]  /*0600*/  PRMT R21, R14, 0x5410, R21 ;  /* 0x000054100e157816 */ /* 0x000fc60000000015 */
[----:B------:R-:W2:Y:S02]  /*0610*/  LDG.E.U8 R14, desc[UR6][R10.64+0x4] ;  /* 0x000004060a0e7981 */ /* 0x000ea4000c1e1100 */
[----:B------:R-:W-:Y:S02]  /*0620*/  IDP.4A.S8.S8 R20, R21, R20, R7 ;  /* 0x0000001415147226 */ /* 0x000fe40000000607 */
[----:B------:R-:W3:Y:S01]  /*0630*/  LDG.E.U8 R7, desc[UR6][R10.64+0x2] ;  /* 0x000002060a077981 */ /* 0x000ee2000c1e1100 */
[----:B----4-:R-:W-:-:S03]  /*0640*/  PRMT R27, R28, 0x3340, R27 ;  /* 0x000033401c1b7816 */ /* 0x010fc6000000001b */
[----:B------:R-:W3:Y:S01]  /*0650*/  LDG.E.U8 R28, desc[UR6][R10.64+0x1] ;  /* 0x000001060a1c7981 */ /* 0x000ee2000c1e1100 */
[----:B------:R-:W-:-:S03]  /*0660*/  PRMT R26, R27, 0x5410, R26 ;  /* 0x000054101b1a7816 */ /* 0x000fc6000000001a */
[----:B------:R-:W4:Y:S02]  /*0670*/  LDG.E.U8 R27, desc[UR6][R12.64+0x6] ;  /* 0x000006060c1b7981 */ /* 0x000f24000c1e1100 */
[----:B------:R-:W-:Y:S02]  /*0680*/  IDP.4A.S8.S8 R16, R21, R26, R16 ;  /* 0x0000001a15107226 */ /* 0x000fe40000000610 */
[----:B------:R-:W4:Y:S01]  /*0690*/  LDG.E.U8 R26, desc[UR6][R12.64+0x7] ;  /* 0x000007060c1a7981 */ /* 0x000f22000c1e1100 */
[----:B--2---:R-:W-:Y:S02]  /*06a0*/  PRMT R25, R25, 0x3340, R14 ;  /* 0x0000334019197816 */ /* 0x004fe4000000000e */
[----:B------:R-:W-:-:S04]  /*06b0*/  IADD3 R14, P1, PT, R17, UR10, RZ ;  /* 0x0000000a110e7c10 */ /* 0x000fc8000ff3e0ff */
[----:B------:R-:W-:-:S05]  /*06c0*/  IADD3.X R15, PT, PT, R15, UR11, RZ, P1, !PT ;  /* 0x0000000b0f0f7c10 */ /* 0x000fca0008ffe4ff */
[----:B------:R-:W2:Y:S01]  /*06d0*/  LDG.E.U8 R29, desc[UR6][R14.64+0x2] ;  /* 0x000002060e1d7981 */ /* 0x000ea2000c1e1100 */
[----:B---3--:R-:W-:-:S03]  /*06e0*/  PRMT R28, R28, 0x3340, R7 ;  /* 0x000033401c1c7816 */ /* 0x008fc60000000007 */
[----:B------:R-:W3:Y:S01]  /*06f0*/  LDG.E.U8 R7, desc[UR6][R12.64+0x5] ;  /* 0x000005060c077981 */ /* 0x000ee2000c1e1100 */
[----:B------:R-:W-:-:S03]  /*0700*/  PRMT R25, R28, 0x5410, R25 ;  /* 0x000054101c197816 */ /* 0x000fc60000000019 */
[----:B------:R-:W3:Y:S01]  /*0710*/  LDG.E.U8 R28, desc[UR6][R12.64+0x4] ;  /* 0x000004060c1c7981 */ /* 0x000ee2000c1e1100 */
[----:B----4-:R-:W-:-:S03]  /*0720*/  PRMT R26, R27, 0x3340, R26 ;  /* 0x000033401b1a7816 */ /* 0x010fc6000000001a */
[----:B------:R-:W2:Y:S04]  /*0730*/  LDG.E.U8 R27, desc[UR6][R14.64+0x3] ;  /* 0x000003060e1b7981 */ /* 0x000ea8000c1e1100 */
[----:B------:R-:W4:Y:S01]  /*0740*/  LDG.E.U8 R12, desc[UR6][R14.64+0x6] ;  /* 0x000006060e0c7981 */ /* 0x000f22000c1e1100 */
[----:B---3--:R-:W-:-:S03]  /*0750*/  PRMT R7, R28, 0x3340, R7 ;  /* 0x000033401c077816 */ /* 0x008fc60000000007 */
[----:B------:R-:W3:Y:S01]  /*0760*/  LDG.E.U8 R28, desc[UR6][R14.64+0x1] ;  /* 0x000001060e1c7981 */ /* 0x000ee2000c1e1100 */
[----:B--2---:R-:W-:-:S03]  /*0770*/  PRMT R27, R29, 0x3340, R27 ;  /* 0x000033401d1b7816 */ /* 0x004fc6000000001b */
[----:B------:R-:W3:Y:S01]  /*0780*/  LDG.E.U8 R29, desc[UR6][R14.64] ;  /* 0x000000060e1d7981 */ /* 0x000ee2000c1e1100 */
[----:B------:R-:W-:-:S03]  /*0790*/  PRMT R26, R7, 0x5410, R26 ;  /* 0x00005410071a7816 */ /* 0x000fc6000000001a */
[----:B------:R-:W4:Y:S01]  /*07a0*/  LDG.E.U8 R7, desc[UR6][R14.64+0x7] ;  /* 0x000007060e077981 */ /* 0x000f22000c1e1100 */
[----:B------:R-:W-:Y:S01]  /*07b0*/  VIADD R5, R5, 0x8 ;  /* 0x0000000805057836 */ /* 0x000fe20000000000 */
[----:B---3--:R-:W-:-:S04]  /*07c0*/  PRMT R28, R29, 0x3340, R28 ;  /* 0x000033401d1c7816 */ /* 0x008fc8000000001c */
[----:B------:R-:W-:Y:S02]  /*07d0*/  PRMT R13, R28, 0x5410, R27 ;  /* 0x000054101c0d7816 */ /* 0x000fe4000000001b */
[----:B----4-:R-:W-:Y:S01]  /*07e0*/  PRMT R7, R12, 0x3340, R7 ;  /* 0x000033400c077816 */ /* 0x010fe20000000007 */
[----:B------:R-:W2:Y:S04]  /*07f0*/  LDG.E.U8 R27, desc[UR6][R14.64+0x4] ;  /* 0x000004060e1b7981 */ /* 0x000ea8000c1e1100 */
[----:B------:R-:W2:Y:S01]  /*0800*/  LDG.E.U8 R12, desc[UR6][R14.64+0x5] ;  /* 0x000005060e0c7981 */ /* 0x000ea2000c1e1100 */
[----:B------:R-:W-:Y:S01]  /*0810*/  ISETP.NE.AND P1, PT, R5, RZ, PT ;  /* 0x000000ff0500720c */ /* 0x000fe20003f25270 */
[----:B------:R-:W-:Y:S02]  /*0820*/  IDP.4A.S8.S8 R24, R21, R13, R24 ;  /* 0x0000000d15187226 */ /* 0x000fe40000000618 */
[----:B------:R-:W-:-:S02]  /*0830*/  IDP.4A.S8.S8 R16, R25, R26, R16 ;  /* 0x0000001a19107226 */ /* 0x000fc40000000610 */
[----:B------:R-:W-:Y:S01]  /*0840*/  VIADD R17, R17, 0x8 ;  /* 0x0000000811117836 */ /* 0x000fe20000000000 */
[----:B--2---:R-:W-:-:S04]  /*0850*/  PRMT R12, R27, 0x3340, R12 ;  /* 0x000033401b0c7816 */ /* 0x004fc8000000000c */
[----:B------:R-:W-:Y:S02]  /*0860*/  PRMT R27, R12, 0x5410, R7 ;  /* 0x000054100c1b7816 */ /* 0x000fe40000000007 */
[----:B------:R-:W-:Y:S01]  /*0870*/  IADD3 R12, P2, PT, R10, 0x8, RZ ;  /* 0x000000080a0c7810 */ /* 0x000fe20007f5e0ff */
[C---:B------:R-:W-:Y:S02]  /*0880*/  IDP.4A.S8.S8 R7, R25.reuse, R19, R20 ;  /* 0x0000001319077226 */ /* 0x040fe40000000614 */
[----:B------:R-:W-:Y:S02]  /*0890*/  IDP.4A.S8.S8 R24, R25, R27, R24 ;  /* 0x0000001b19187226 */ /* 0x000fe40000000618 */
[----:B------:R-:W-:Y:S01]  /*08a0*/  IMAD.X R13, RZ, RZ, R11, P2 ;  /* 0x000000ffff0d7224 */ /* 0x000fe200010e060b */
[----:B------:R-:W-:Y:S07]  /*08b0*/  @P1 BRA `(.L_x_3) ;  /* 0xfffffff800cc1947 */ /* 0x000fee000383ffff */
[----:B------:R-:W-:-:S07]  /*08c0*/  IMAD.MOV.U32 R5, RZ, RZ, R18 ;  /* 0x000000ffff057224 */ /* 0x000fce00078e0012 */
.L_x_2:
[----:B------:R-:W-:-:S13]  /*08d0*/  ISETP.NE.AND P1, PT, R4, RZ, PT ;  /* 0x000000ff0400720c */ /* 0x000fda0003f25270 */
[----:B------:R-:W-:Y:S05]  /*08e0*/  @!P1 BRA `(.L_x_4) ;  /* 0x0000000400bc9947 */ /* 0x000fea0003800000 */
[----:B------:R-:W-:Y:S01]  /*08f0*/  VIADD R10, R4, 0xffffffff ;  /* 0xffffffff040a7836 */ /* 0x000fe20000000000 */
[----:B------:R-:W-:-:S04]  /*0900*/  LOP3.LUT P1, R25, R9, 0x3, RZ, 0xc0, !PT ;  /* 0x0000000309197812 */ /* 0x000fc8000782c0ff */
[----:B------:R-:W-:-:S13]  /*0910*/  ISETP.GE.U32.AND P2, PT, R10, 0x3, PT ;  /* 0x000000030a00780c */ /* 0x000fda0003f46070 */
[----:B------:R-:W-:Y:S05]  /*0920*/  @!P2 BRA `(.L_x_5) ;  /* 0x0000000000bca947 */ /* 0x000fea0003800000 */
[----:B------:R-:W0:Y:S01]  /*0930*/  LDCU.128 UR12, c[0x0][0x390] ;  /* 0x00007200ff0c77ac */ /* 0x000e220008000c00 */
[--C-:B------:R-:W-:Y:S01]  /*0940*/  IMAD.IADD R12, R6, 0x1, R5.reuse ;  /* 0x00000001060c7824 */ /* 0x100fe200078e0205 */
[----:B------:R-:W1:Y:S01]  /*0950*/  LDCU.128 UR8, c[0x0][0x380] ;  /* 0x00007000ff0877ac */ /* 0x000e620008000c00 */
[----:B0-----:R-:W-:Y:S01]  /*0960*/  IADD3 R10, P3, P4, R5, UR14, R6 ;  /* 0x0000000e050a7c10 */ /* 0x001fe2000fc7e006 */
[----:B------:R-:W-:Y:S02]  /*0970*/  IMAD.IADD R26, R8, 0x1, R5 ;  /* 0x00000001081a7824 */ /* 0x000fe400078e0205 */
[----:B------:R-:W-:Y:S02]  /*0980*/  IADD3 R12, P2, PT, R12, UR14, RZ ;  /* 0x0000000e0c0c7c10 */ /* 0x000fe4000ff5e0ff */
[----:B------:R-:W-:Y:S02]  /*0990*/  IADD3.X R11, PT, PT, RZ, UR15, RZ, P3, P4 ;  /* 0x0000000fff0b7c10 */ /* 0x000fe40009fe84ff */
[----:B------:R-:W-:Y:S01]  /*09a0*/  SHF.R.S32.HI R20, RZ, 0x1f, R26 ;  /* 0x0000001fff147819 */ /* 0x000fe2000001141a */
[----:B------:R-:W-:-:S02]  /*09b0*/  IMAD.X R13, RZ, RZ, UR15, P2 ;  /* 0x0000000fff0d7e24 */ /* 0x000fc400090e06ff */
[----:B------:R-:W2:Y:S04]  /*09c0*/  LDG.E.U8 R17, desc[UR6][R10.64+0x3] ;  /* 0x000003060a117981 */ /* 0x000ea8000c1e1100 */
[----:B------:R-:W2:Y:S01]  /*09d0*/  LDG.E.U8 R18, desc[UR6][R10.64+0x2] ;  /* 0x000002060a127981 */ /* 0x000ea2000c1e1100 */
[----:B-1----:R-:W-:-:S03]  /*09e0*/  IADD3 R14, P2, PT, R26, UR8, RZ ;  /* 0x000000081a0e7c10 */ /* 0x002fc6000ff5e0ff */
[----:B------:R0:W3:Y:S01]  /*09f0*/  LDG.E.U8 R21, desc[UR6][R12.64] ;  /* 0x000000060c157981 */ /* 0x0000e2000c1e1100 */
[----:B------:R-:W-:-:S03]  /*0a00*/  IADD3.X R15, PT, PT, R20, UR9, RZ, P2, !PT ;  /* 0x00000009140f7c10 */ /* 0x000fc600097fe4ff */
[----:B------:R-:W3:Y:S01]  /*0a10*/  LDG.E.U8 R10, desc[UR6][R10.64+0x1] ;  /* 0x000001060a0a7981 */ /* 0x000ee2000c1e1100 */
[----:B0-----:R-:W-:-:S03]  /*0a20*/  IADD3 R12, P2, PT, R26, UR10, RZ ;  /* 0x0000000a1a0c7c10 */ /* 0x001fc6000ff5e0ff */
[----:B------:R-:W4:Y:S01]  /*0a30*/  LDG.E.U8 R28, desc[UR6][R14.64+0x3] ;  /* 0x000003060e1c7981 */ /* 0x000f22000c1e1100 */
[----:B------:R-:W-:-:S03]  /*0a40*/  IADD3.X R13, PT, PT, R20, UR11, RZ, P2, !PT ;  /* 0x0000000b140d7c10 */ /* 0x000fc600097fe4ff */
[----:B------:R-:W4:Y:S04]  /*0a50*/  LDG.E.U8 R27, desc[UR6][R14.64+0x2] ;  /* 0x000002060e1b7981 */ /* 0x000f28000c1e1100 */
[----:B------:R-:W5:Y:S04]  /*0a60*/  LDG.E.U8 R19, desc[UR6][R14.64+0x1] ;  /* 0x000001060e137981 */ /* 0x000f68000c1e1100 */
[----:B------:R-:W5:Y:S04]  /*0a70*/  LDG.E.U8 R29, desc[UR6][R14.64] ;  /* 0x000000060e1d7981 */ /* 0x000f68000c1e1100 */
[----:B------:R-:W5:Y:S01]  /*0a80*/  LDG.E.U8 R15, desc[UR6][R12.64+0x2] ;  /* 0x000002060c0f7981 */ /* 0x000f62000c1e1100 */
[----:B--2---:R-:W-:-:S03]  /*0a90*/  PRMT R17, R18, 0x3340, R17 ;  /* 0x0000334012117816 */ /* 0x004fc60000000011 */
[----:B------:R-:W2:Y:S01]  /*0aa0*/  LDG.E.U8 R18, desc[UR6][R12.64+0x3] ;  /* 0x000003060c127981 */ /* 0x000ea2000c1e1100 */
[----:B---3--:R-:W-:Y:S02]  /*0ab0*/  PRMT R21, R21, 0x3340, R10 ;  /* 0x0000334015157816 */ /* 0x008fe4000000000a */
[----:B------:R-:W-:Y:S02]  /*0ac0*/  IADD3 R10, P2, PT, R26, UR12, RZ ;  /* 0x0000000c1a0a7c10 */ /* 0x000fe4000ff5e0ff */
[----:B------:R-:W3:Y:S02]  /*0ad0*/  LDG.E.U8 R26, desc[UR6][R12.64+0x1] ;  /* 0x000001060c1a7981 */ /* 0x000ee4000c1e1100 */
[----:B------:R-:W-:Y:S02]  /*0ae0*/  IADD3.X R11, PT, PT, R20, UR13, RZ, P2, !PT ;  /* 0x0000000d140b7c10 */ /* 0x000fe400097fe4ff */
[----:B----4-:R-:W-:Y:S02]  /*0af0*/  PRMT R27, R27, 0x3340, R28 ;  /* 0x000033401b1b7816 */ /* 0x010fe4000000001c */
[----:B------:R-:W3:Y:S04]  /*0b00*/  LDG.E.U8 R28, desc[UR6][R12.64] ;  /* 0x000000060c1c7981 */ /* 0x000ee8000c1e1100 */
[----:B------:R-:W4:Y:S01]  /*0b10*/  LDG.E.U8 R20, desc[UR6][R10.64+0x1] ;  /* 0x000001060a147981 */ /* 0x000f22000c1e1100 */
[----:B-----5:R-:W-:-:S03]  /*0b20*/  PRMT R14, R29, 0x3340, R19 ;  /* 0x000033401d0e7816 */ /* 0x020fc60000000013 */
[----:B------:R-:W5:Y:S04]  /*0b30*/  LDG.E.U8 R19, desc[UR6][R10.64+0x2] ;  /* 0x000002060a137981 */ /* 0x000f68000c1e1100 */
[----:B------:R-:W4:Y:S01]  /*0b40*/  LDG.E.U8 R29, desc[UR6][R10.64] ;  /* 0x000000060a1d7981 */ /* 0x000f22000c1e1100 */
[----:B--2---:R-:W-:-:S03]  /*0b50*/  PRMT R15, R15, 0x3340, R18 ;  /* 0x000033400f0f7816 */ /* 0x004fc60000000012 */
[----:B------:R-:W5:Y:S01]  /*0b60*/  LDG.E.U8 R18, desc[UR6][R10.64+0x3] ;  /* 0x000003060a127981 */ /* 0x000f62000c1e1100 */
[----:B------:R-:W-:Y:S02]  /*0b70*/  PRMT R17, R21, 0x5410, R17 ;  /* 0x0000541015117816 */ /* 0x000fe40000000011 */
[----:B------:R-:W-:Y:S01]  /*0b80*/  PRMT R14, R14, 0x5410, R27 ;  /* 0x000054100e0e7816 */ /* 0x000fe2000000001b */
[----:B------:R-:W-:-:S04]  /*0b90*/  VIADD R5, R5, 0x4 ;  /* 0x0000000405057836 */ /* 0x000fc80000000000 */
[----:B------:R-:W-:Y:S01]  /*0ba0*/  IDP.4A.S8.S8 R7, R17, R14, R7 ;  /* 0x0000000e11077226 */ /* 0x000fe20000000607 */
[----:B---3--:R-:W-:-:S04]  /*0bb0*/  PRMT R26, R28, 0x3340, R26 ;  /* 0x000033401c1a7816 */ /* 0x008fc8000000001a */
[----:B------:R-:W-:Y:S02]  /*0bc0*/  PRMT R15, R26, 0x5410, R15 ;  /* 0x000054101a0f7816 */ /* 0x000fe4000000000f */
[----:B----4-:R-:W-:-:S03]  /*0bd0*/  PRMT R29, R29, 0x3340, R20 ;  /* 0x000033401d1d7816 */ /* 0x010fc60000000014 */
[----:B------:R-:W-:Y:S01]  /*0be0*/  IDP.4A.S8.S8 R16, R17, R15, R16 ;  /* 0x0000000f11107226 */ /* 0x000fe20000000610 */
[----:B-----5:R-:W-:-:S04]  /*0bf0*/  PRMT R18, R19, 0x3340, R18 ;  /* 0x0000334013127816 */ /* 0x020fc80000000012 */
[----:B------:R-:W-:-:S05]  /*0c00*/  PRMT R18, R29, 0x5410, R18 ;  /* 0x000054101d127816 */ /* 0x000fca0000000012 */
[----:B------:R-:W-:-:S07]  /*0c10*/  IDP.4A.S8.S8 R24, R17, R18, R24 ;  /* 0x0000001211187226 */ /* 0x000fce0000000618 */
.L_x_5:
[----:B------:R-:W-:Y:S05]  /*0c20*/  @!P1 BRA `(.L_x_4) ;  /* 0x0000000000ec9947 */ /* 0x000fea0003800000 */
[----:B------:R-:W-:Y:S02]  /*0c30*/  ISETP.NE.AND P2, PT, R25, 0x1, PT ;  /* 0x000000011900780c */ /* 0x000fe40003f45270 */
[----:B------:R-:W-:-:S04]  /*0c40*/  LOP3.LUT R10, R9, 0x1, RZ, 0xc0, !PT ;  /* 0x00000001090a7812 */ /* 0x000fc800078ec0ff */
[----:B------:R-:W-:-:S07]  /*0c50*/  ISETP.NE.U32.AND P1, PT, R10, 0x1, PT ;  /* 0x000000010a00780c */ /* 0x000fce0003f25070 */
[----:B------:R-:W-:Y:S06]  /*0c60*/  @!P2 BRA `(.L_x_6) ;  /* 0x000000000088a947 */ /* 0x000fec0003800000 */
[----:B------:R-:W0:Y:S01]  /*0c70*/  LDCU.128 UR8, c[0x0][0x380] ;  /* 0x00007000ff0877ac */ /* 0x000e220008000c00 */
[--C-:B------:R-:W-:Y:S02]  /*0c80*/  IMAD.IADD R14, R8, 0x1, R5.reuse ;  /* 0x00000001080e7824 */ /* 0x100fe400078e0205 */
[----:B------:R-:W-:Y:S01]  /*0c90*/  IMAD.IADD R18, R6, 0x1, R5 ;  /* 0x0000000106127824 */ /* 0x000fe200078e0205 */
[----:B------:R-:W1:Y:S02]  /*0ca0*/  LDCU.128 UR12, c[0x0][0x390] ;  /* 0x00007200ff0c77ac */ /* 0x000e640008000c00 */
[----:B------:R-:W-:Y:S02]  /*0cb0*/  SHF.R.S32.HI R15, RZ, 0x1f, R14 ;  /* 0x0000001fff0f7819 */ /* 0x000fe4000001140e */
[C---:B0-----:R-:W-:Y:S02]  /*0cc0*/  IADD3 R10, P5, PT, R14.reuse, UR8, RZ ;  /* 0x000000080e0a7c10 */ /* 0x041fe4000ffbe0ff */
[----:B------:R-:W-:-:S02]  /*0cd0*/  IADD3 R12, P2, PT, R14, UR10, RZ ;  /* 0x0000000a0e0c7c10 */ /* 0x000fc4000ff5e0ff */
[----:B-1----:R-:W-:Y:S02]  /*0ce0*/  IADD3 R14, P4, PT, R14, UR12, RZ ;  /* 0x0000000c0e0e7c10 */ /* 0x002fe4000ff9e0ff */
[----:B------:R-:W-:Y:S02]  /*0cf0*/  IADD3.X R11, PT, PT, R15, UR9, RZ, P5, !PT ;  /* 0x000000090f0b7c10 */ /* 0x000fe4000affe4ff */
[----:B------:R-:W-:Y:S02]  /*0d00*/  IADD3 R18, P3, PT, R18, UR14, RZ ;  /* 0x0000000e12127c10 */ /* 0x000fe4000ff7e0ff */
[----:B------:R-:W-:Y:S01]  /*0d10*/  IADD3 R20, P5, P6, R5, UR14, R6 ;  /* 0x0000000e05147c10 */ /* 0x000fe2000febe006 */
[----:B------:R-:W2:Y:S01]  /*0d20*/  LDG.E.U8 R17, desc[UR6][R10.64+0x1] ;  /* 0x000001060a117981 */ /* 0x000ea2000c1e1100 */
[C---:B------:R-:W-:Y:S01]  /*0d30*/  IADD3.X R13, PT, PT, R15.reuse, UR11, RZ, P2, !PT ;  /* 0x0000000b0f0d7c10 */ /* 0x040fe200097fe4ff */
[----:B------:R-:W-:Y:S01]  /*0d40*/  IMAD.X R19, RZ, RZ, UR15, P3 ;  /* 0x0000000fff137e24 */ /* 0x000fe200098e06ff */
[----:B------:R-:W-:Y:S01]  /*0d50*/  IADD3.X R15, PT, PT, R15, UR13, RZ, P4, !PT ;  /* 0x0000000d0f0f7c10 */ /* 0x000fe2000a7fe4ff */
[----:B------:R-:W2:Y:S01]  /*0d60*/  LDG.E.U8 R26, desc[UR6][R10.64] ;  /* 0x000000060a1a7981 */ /* 0x000ea2000c1e1100 */
[----:B------:R-:W-:-:S03]  /*0d70*/  IADD3.X R21, PT, PT, RZ, UR15, RZ, P5, P6 ;  /* 0x0000000fff157c10 */ /* 0x000fc6000afec4ff */
[----:B------:R-:W3:Y:S04]  /*0d80*/  LDG.E.U8 R25, desc[UR6][R12.64+0x1] ;  /* 0x000001060c197981 */ /* 0x000ee8000c1e1100 */
[----:B------:R-:W3:Y:S04]  /*0d90*/  LDG.E.U8 R28, desc[UR6][R12.64] ;  /* 0x000000060c1c7981 */ /* 0x000ee8000c1e1100 */
[----:B------:R-:W4:Y:S04]  /*0da0*/  LDG.E.U8 R27, desc[UR6][R14.64+0x1] ;  /* 0x000001060e1b7981 */ /* 0x000f28000c1e1100 */
[----:B------:R-:W4:Y:S04]  /*0db0*/  LDG.E.U8 R29, desc[UR6][R14.64] ;  /* 0x000000060e1d7981 */ /* 0x000f28000c1e1100 */
[----:B------:R-:W5:Y:S04]  /*0dc0*/  LDG.E.S8 R18, desc[UR6][R18.64] ;  /* 0x0000000612127981 */ /* 0x000f68000c1e1300 */
[----:B------:R-:W5:Y:S01]  /*0dd0*/  LDG.E.S8 R21, desc[UR6][R20.64+0x1] ;  /* 0x0000010614157981 */ /* 0x000f62000c1e1300 */
[----:B------:R-:W-:Y:S01]  /*0de0*/  VIADD R5, R5, 0x2 ;  /* 0x0000000205057836 */ /* 0x000fe20000000000 */
[----:B--2---:R-:W-:-:S04]  /*0df0*/  PRMT R26, R26, 0x3340, R17 ;  /* 0x000033401a1a7816 */ /* 0x004fc80000000011 */
[----:B------:R-:W-:Y:S02]  /*0e00*/  PRMT R26, R26, 0x5410, R3 ;  /* 0x000054101a1a7816 */ /* 0x000fe40000000003 */
[----:B---3--:R-:W-:-:S04]  /*0e10*/  PRMT R28, R28, 0x3340, R25 ;  /* 0x000033401c1c7816 */ /* 0x008fc80000000019 */
[----:B------:R-:W-:Y:S02]  /*0e20*/  PRMT R10, R28, 0x5410, R3 ;  /* 0x000054101c0a7816 */ /* 0x000fe40000000003 */
[----:B----4-:R-:W-:-:S04]  /*0e30*/  PRMT R27, R29, 0x3340, R27 ;  /* 0x000033401d1b7816 */ /* 0x010fc8000000001b */
[----:B------:R-:W-:Y:S02]  /*0e40*/  PRMT R11, R27, 0x5410, R3 ;  /* 0x000054101b0b7816 */ /* 0x000fe40000000003 */
[----:B-----5:R-:W-:-:S05]  /*0e50*/  PRMT R21, R18, 0x5410, R21 ;  /* 0x0000541012157816 */ /* 0x020fca0000000015 */
[C---:B------:R-:W-:Y:S02]  /*0e60*/  IDP.2A.LO.S16.S8 R7, R21.reuse, R26, R7 ;  /* 0x0000001a15077226 */ /* 0x040fe40000001607 */
[C---:B------:R-:W-:Y:S02]  /*0e70*/  IDP.2A.LO.S16.S8 R16, R21.reuse, R10, R16 ;  /* 0x0000000a15107226 */ /* 0x040fe40000001610 */
[----:B------:R-:W-:-:S07]  /*0e80*/  IDP.2A.LO.S16.S8 R24, R21, R11, R24 ;  /* 0x0000000b15187226 */ /* 0x000fce0000001618 */
.L_x_6:
[----:B------:R-:W-:Y:S05]  /*0e90*/  @P1 BRA `(.L_x_4) ;  /* 0x0000000000501947 */ /* 0x000fea0003800000 */
[----:B------:R-:W0:Y:S01]  /*0ea0*/  LDCU.128 UR12, c[0x0][0x390] ;  /* 0x00007200ff0c77ac */ /* 0x000e220008000c00 */
[--C-:B------:R-:W-:Y:S02]  /*0eb0*/  IMAD.IADD R8, R8, 0x1, R5.reuse ;  /* 0x0000000108087824 */ /* 0x100fe400078e0205 */
[----:B------:R-:W-:Y:S01]  /*0ec0*/  IMAD.IADD R5, R6, 0x1, R5 ;  /* 0x0000000106057824 */ /* 0x000fe200078e0205 */
[----:B------:R-:W1:Y:S04]  /*0ed0*/  LDCU.128 UR8, c[0x0][0x380] ;  /* 0x00007000ff0877ac */ /* 0x000e680008000c00 */
[----:B0-----:R-:W-:Y:S02]  /*0ee0*/  IADD3 R12, P2, PT, R5, UR14, RZ ;  /* 0x0000000e050c7c10 */ /* 0x001fe4000ff5e0ff */
[----:B------:R-:W-:-:S02]  /*0ef0*/  SHF.R.S32.HI R5, RZ, 0x1f, R8 ;  /* 0x0000001fff057819 */ /* 0x000fc40000011408 */
[C---:B-1----:R-:W-:Y:S01]  /*0f00*/  IADD3 R10, P1, PT, R8.reuse, UR8, RZ ;  /* 0x00000008080a7c10 */ /* 0x042fe2000ff3e0ff */
[----:B------:R-:W-:Y:S01]  /*0f10*/  IMAD.X R13, RZ, RZ, UR15, P2 ;  /* 0x0000000fff0d7e24 */ /* 0x000fe200090e06ff */
[C---:B------:R-:W-:Y:S02]  /*0f20*/  IADD3 R14, P3, PT, R8.reuse, UR10, RZ ;  /* 0x0000000a080e7c10 */ /* 0x040fe4000ff7e0ff */
[----:B------:R-:W-:Y:S02]  /*0f30*/  IADD3 R18, P4, PT, R8, UR12, RZ ;  /* 0x0000000c08127c10 */ /* 0x000fe4000ff9e0ff */
[C---:B------:R-:W-:Y:S01]  /*0f40*/  IADD3.X R11, PT, PT, R5.reuse, UR9, RZ, P1, !PT ;  /* 0x00000009050b7c10 */ /* 0x040fe20008ffe4ff */
[----:B------:R-:W2:Y:S01]  /*0f50*/  LDG.E.S8 R13, desc[UR6][R12.64] ;  /* 0x000000060c0d7981 */ /* 0x000ea2000c1e1300 */
[C---:B------:R-:W-:Y:S02]  /*0f60*/  IADD3.X R15, PT, PT, R5.reuse, UR11, RZ, P3, !PT ;  /* 0x0000000b050f7c10 */ /* 0x040fe40009ffe4ff */
[----:B------:R-:W-:Y:S01]  /*0f70*/  IADD3.X R19, PT, PT, R5, UR13, RZ, P4, !PT ;  /* 0x0000000d05137c10 */ /* 0x000fe2000a7fe4ff */
[----:B------:R-:W2:Y:S04]  /*0f80*/  LDG.E.S8 R10, desc[UR6][R10.64] ;  /* 0x000000060a0a7981 */ /* 0x000ea8000c1e1300 */
[----:B------:R-:W3:Y:S04]  /*0f90*/  LDG.E.S8 R14, desc[UR6][R14.64] ;  /* 0x000000060e0e7981 */ /* 0x000ee8000c1e1300 */
[----:B------:R-:W4:Y:S01]  /*0fa0*/  LDG.E.S8 R18, desc[UR6][R18.64] ;  /* 0x0000000612127981 */ /* 0x000f22000c1e1300 */
[----:B--2---:R-:W-:-:S02]  /*0fb0*/  IMAD R7, R10, R13, R7 ;  /* 0x0000000d0a077224 */ /* 0x004fc400078e0207 */
[C---:B---3--:R-:W-:Y:S02]  /*0fc0*/  IMAD R16, R13.reuse, R14, R16 ;  /* 0x0000000e0d107224 */ /* 0x048fe400078e0210 */
[----:B----4-:R-:W-:-:S07]  /*0fd0*/  IMAD R24, R13, R18, R24 ;  /* 0x000000120d187224 */ /* 0x010fce00078e0218 */
.L_x_4:
[----:B------:R-:W-:Y:S05]  /*0fe0*/  @P0 BRA `(.L_x_7) ;  /* 0xfffffff000b00947 */ /* 0x000fea000383ffff */
[----:B------:R0:W1:Y:S08]  /*0ff0*/  I2F.F64 R4, R7 ;  /* 0x0000000700047312 */ /* 0x0000700000201c00 */
[----:B------:R-:W2:Y:S08]  /*1000*/  I2F.F64 R16, R16 ;  /* 0x0000001000107312 */ /* 0x000eb00000201c00 */
[----:B-1----:R0:W3:Y:S02]  /*1010*/  I2F.F64 R14, R24 ;  /* 0x00000018000e7312 */ /* 0x0020e40000201c00 */
.L_x_1:
[----:B------:R-:W-:Y:S01]  /*1020*/  IMAD R12, R9, R9, RZ ;  /* 0x00000009090c7224 */ /* 0x000fe200078e02ff */
[----:B------:R-:W-:Y:S01]  /*1030*/  FSETP.GEU.AND P1, PT, |R5|, 6.5827683646048100446e-37, PT ;  /* 0x036000000500780b */ /* 0x000fe20003f2e200 */
[----:B------:R-:W-:Y:S01]  /*1040*/  IMAD.MOV.U32 R6, RZ, RZ, 0x1 ;  /* 0x00000001ff067424 */ /* 0x000fe200078e00ff */
[----:B------:R-:W-:Y:S03]  /*1050*/  BSSY.RECONVERGENT B0, `(.L_x_8) ;  /* 0x0000012000007945 */ /* 0x000fe60003800200 */
[----:B------:R-:W0:Y:S08]  /*1060*/  I2F.F64.U32 R12, R12 ;  /* 0x0000000c000c7312 */ /* 0x000e300000201800 */
[----:B0-----:R-:W0:Y:S02]  /*1070*/  MUFU.RCP64H R7, R13 ;  /* 0x0000000d00077308 */ /* 0x001e240000001800 */
[----:B0-----:R-:W-:-:S08]  /*1080*/  DFMA R8, -R12, R6, 1 ;  /* 0x3ff000000c08742b */ /* 0x001fd00000000106 */
[----:B------:R-:W-:-:S08]  /*1090*/  DFMA R8, R8, R8, R8 ;  /* 0x000000080808722b */ /* 0x000fd00000000008 */
[----:B------:R-:W-:-:S08]  /*10a0*/  DFMA R8, R6, R8, R6 ;  /* 0x000000080608722b */ /* 0x000fd00000000006 */
[----:B------:R-:W-:-:S08]  /*10b0*/  DFMA R6, -R12, R8, 1 ;  /* 0x3ff000000c06742b */ /* 0x000fd00000000108 */
[----:B------:R-:W-:-:S08]  /*10c0*/  DFMA R6, R8, R6, R8 ;  /* 0x000000060806722b */ /* 0x000fd00000000008 */
[----:B------:R-:W-:-:S08]  /*10d0*/  DMUL R8, R6, R4 ;  /* 0x0000000406087228 */ /* 0x000fd00000000000 */
[----:B------:R-:W-:-:S08]  /*10e0*/  DFMA R10, -R12, R8, R4 ;  /* 0x000000080c0a722b */ /* 0x000fd00000000104 */
[----:B------:R-:W-:-:S10]  /*10f0*/  DFMA R6, R6, R10, R8 ;  /* 0x0000000a0606722b */ /* 0x000fd40000000008 */
[----:B------:R-:W-:-:S05]  /*1100*/  FFMA R0, RZ, R13, R7 ;  /* 0x0000000dff007223 */ /* 0x000fca0000000007 */
[----:B------:R-:W-:-:S13]  /*1110*/  FSETP.GT.AND P0, PT, |R0|, 1.469367938527859385e-39, PT ;  /* 0x001000000000780b */ /* 0x000fda0003f04200 */
[----:B------:R-:W-:Y:S05]  /*1120*/  @P0 BRA P1, `(.L_x_9) ;  /* 0x0000000000100947 */ /* 0x000fea0000800000 */
[----:B------:R-:W-:Y:S01]  /*1130*/  IMAD.MOV.U32 R8, RZ, RZ, R12 ;  /* 0x000000ffff087224 */ /* 0x000fe200078e000c */
[----:B------:R-:W-:Y:S01]  /*1140*/  MOV R0, 0x1170 ;  /* 0x0000117000007802 */ /* 0x000fe20000000f00 */
[----:B------:R-:W-:-:S07]  /*1150*/  IMAD.MOV.U32 R9, RZ, RZ, R13 ;  /* 0x000000ffff097224 */ /* 0x000fce00078e000d */
[----:B--23--:R-:W-:Y:S05]  /*1160*/  CALL.REL.NOINC `($__internal_0_$__cuda_sm20_div_rn_f64_full) ;  /* 0x0000000400607944 */ /* 0x00cfea0003c00000 */
.L_x_9:
[----:B------:R-:W-:Y:S05]  /*1170*/  BSYNC.RECONVERGENT B0 ;  /* 0x0000000000007941 */ /* 0x000fea0003800200 */
.L_x_8:
[----:B------:R-:W0:Y:S01]  /*1180*/  MUFU.RCP64H R5, R13 ;  /* 0x0000000d00057308 */ /* 0x000e220000001800 */
[----:B------:R-:W-:Y:S01]  /*1190*/  IMAD.MOV.U32 R4, RZ, RZ, 0x1 ;  /* 0x00000001ff047424 */ /* 0x000fe200078e00ff */
[----:B------:R-:W1:Y:S01]  /*11a0*/  LDCU.64 UR8, c[0x0][0x3a0] ;  /* 0x00007400ff0877ac */ /* 0x000e620008000a00 */
[----:B------:R-:W-:Y:S01]  /*11b0*/  SHF.R.S32.HI R3, RZ, 0x1f, R2 ;  /* 0x0000001fff037819 */ /* 0x000fe20000011402 */
[----:B------:R-:W-:Y:S01]  /*11c0*/  BSSY.RECONVERGENT B0, `(.L_x_10) ;  /* 0x0000019000007945 */ /* 0x000fe20003800200 */
[----:B--2---:R-:W-:-:S03]  /*11d0*/  FSETP.GEU.AND P1, PT, |R17|, 6.5827683646048100446e-37, PT ;  /* 0x036000001100780b */ /* 0x004fc60003f2e200 */
[----:B------:R-:W2:Y:S01]  /*11e0*/  F2I.F64.TRUNC R7, R6 ;  /* 0x0000000600077311 */ /* 0x000ea2000030d100 */
[----:B0-----:R-:W-:Y:S01]  /*11f0*/  DFMA R8, -R12, R4, 1 ;  /* 0x3ff000000c08742b */ /* 0x001fe20000000104 */
[----:B-1----:R-:W-:-:S04]  /*1200*/  IADD3 R10, P0, PT, R2, UR8, RZ ;  /* 0x00000008020a7c10 */ /* 0x002fc8000ff1e0ff */
[----:B------:R-:W-:-:S03]  /*1210*/  IADD3.X R11, PT, PT, R3, UR9, RZ, P0, !PT ;  /* 0x00000009030b7c10 */ /* 0x000fc600087fe4ff */
[----:B------:R-:W-:Y:S02]  /*1220*/  DFMA R8, R8, R8, R8 ;  /* 0x000000080808722b */ /* 0x000fe40000000008 */
[----:B--2---:R0:W-:Y:S06]  /*1230*/  STG.E.U8 desc[UR6][R10.64], R7 ;  /* 0x000000070a007986 */ /* 0x0041ec000c101106 */
        /* <DEDUP_REMOVED lines=8> */
[----:B0-----:R-:W-:Y:S05]  /*12c0*/  @P0 BRA P1, `(.L_x_11) ;  /* 0x0000000000200947 */ /* 0x001fea0000800000 */
[----:B------:R-:W-:Y:S01]  /*12d0*/  IMAD.MOV.U32 R4, RZ, RZ, R16 ;  /* 0x000000ffff047224 */ /* 0x000fe200078e0010 */
[----:B------:R-:W-:Y:S01]  /*12e0*/  MOV R0, 0x1330 ;  /* 0x0000133000007802 */ /* 0x000fe20000000f00 */
[----:B------:R-:W-:Y:S02]  /*12f0*/  IMAD.MOV.U32 R5, RZ, RZ, R17 ;  /* 0x000000ffff057224 */ /* 0x000fe400078e0011 */
[----:B------:R-:W-:Y:S02]  /*1300*/  IMAD.MOV.U32 R8, RZ, RZ, R12 ;  /* 0x000000ffff087224 */ /* 0x000fe400078e000c */
[----:B------:R-:W-:-:S07]  /*1310*/  IMAD.MOV.U32 R9, RZ, RZ, R13 ;  /* 0x000000ffff097224 */ /* 0x000fce00078e000d */
[----:B---3--:R-:W-:Y:S05]  /*1320*/  CALL.REL.NOINC `($__internal_0_$__cuda_sm20_div_rn_f64_full) ;  /* 0x0000000000f07944 */ /* 0x008fea0003c00000 */
[----:B------:R-:W-:Y:S02]  /*1330*/  IMAD.MOV.U32 R4, RZ, RZ, R6 ;  /* 0x000000ffff047224 */ /* 0x000fe400078e0006 */
[----:B------:R-:W-:-:S07]  /*1340*/  IMAD.MOV.U32 R5, RZ, RZ, R7 ;  /* 0x000000ffff057224 */ /* 0x000fce00078e0007 */
.L_x_11:
[----:B------:R-:W-:Y:S05]  /*1350*/  BSYNC.RECONVERGENT B0 ;  /* 0x0000000000007941 */ /* 0x000fea0003800200 */
.L_x_10:
[----:B------:R-:W0:Y:S01]  /*1360*/  MUFU.RCP64H R7, R13 ;  /* 0x0000000d00077308 */ /* 0x000e220000001800 */
[----:B------:R-:W-:Y:S01]  /*1370*/  IMAD.MOV.U32 R6, RZ, RZ, 0x1 ;  /* 0x00000001ff067424 */ /* 0x000fe200078e00ff */
[----:B------:R-:W1:Y:S01]  /*1380*/  LDCU.64 UR8, c[0x0][0x3a8] ;  /* 0x00007500ff0877ac */ /* 0x000e620008000a00 */
[----:B---3--:R-:W-:Y:S01]  /*1390*/  FSETP.GEU.AND P1, PT, |R15|, 6.5827683646048100446e-37, PT ;  /* 0x036000000f00780b */ /* 0x008fe20003f2e200 */
[----:B------:R-:W-:Y:S04]  /*13a0*/  BSSY.RECONVERGENT B0, `(.L_x_12) ;  /* 0x0000016000007945 */ /* 0x000fe80003800200 */
        /* <DEDUP_REMOVED lines=20> */
[----:B------:R-:W-:Y:S05]  /*14f0*/  CALL.REL.NOINC `($__internal_0_$__cuda_sm20_div_rn_f64_full) ;  /* 0x00000000007c7944 */ /* 0x000fea0003c00000 */
.L_x_13:
[----:B------:R-:W-:Y:S05]  /*1500*/  BSYNC.RECONVERGENT B0 ;  /* 0x0000000000007941 */ /* 0x000fea0003800200 */
.L_x_12:
[----:B------:R-:W0:Y:S01]  /*1510*/  LDCU.64 UR8, c[0x0][0x3b0] ;  /* 0x00007600ff0877ac */ /* 0x000e220008000a00 */
[----:B------:R-:W1:Y:S01]  /*1520*/  F2I.F64.TRUNC R7, R6 ;  /* 0x0000000600077311 */ /* 0x000e62000030d100 */
[----:B0-----:R-:W-:-:S04]  /*1530*/  IADD3 R2, P0, PT, R2, UR8, RZ ;  /* 0x0000000802027c10 */ /* 0x001fc8000ff1e0ff */
[----:B------:R-:W-:-:S05]  /*1540*/  IADD3.X R3, PT, PT, R3, UR9, RZ, P0, !PT ;  /* 0x0000000903037c10 */ /* 0x000fca00087fe4ff */
[----:B-1----:R-:W-:Y:S01]  /*1550*/  STG.E.U8 desc[UR6][R2.64], R7 ;  /* 0x0000000702007986 */ /* 0x002fe2000c101106 */
[----:B------:R-:W-:Y:S05]  /*1560*/  EXIT ;  /* 0x000000000000794d */ /* 0x000fea0003800000 */
.L_x_0:
[----:B------:R-:W0:Y:S01]  /*1570*/  LDCU.128 UR8, c[0x0][0x380] ;  /* 0x00007000ff0877ac */ /* 0x000e220008000c00 */
[----:B------:R-:W-:Y:S01]  /*1580*/  SHF.R.S32.HI R0, RZ, 0x1f, R2 ;  /* 0x0000001fff007819 */ /* 0x000fe20000011402 */
[----:B------:R-:W1:Y:S01]  /*1590*/  LDCU.128 UR12, c[0x0][0x3a0] ;  /* 0x00007400ff0c77ac */ /* 0x000e620008000c00 */
[----:B0-----:R-:W-:-:S04]  /*15a0*/  IADD3 R4, P0, PT, R2, UR8, RZ ;  /* 0x0000000802047c10 */ /* 0x001fc8000ff1e0ff */
[----:B------:R-:W-:Y:S01]  /*15b0*/  IADD3.X R5, PT, PT, R0, UR9, RZ, P0, !PT ;  /* 0x0000000900057c10 */ /* 0x000fe200087fe4ff */
[----:B------:R-:W0:Y:S05]  /*15c0*/  LDCU.64 UR8, c[0x0][0x390] ;  /* 0x00007200ff0877ac */ /* 0x000e2a0008000a00 */
[----:B------:R-:W2:Y:S01]  /*15d0*/  LDG.E.U8 R5, desc[UR6][R4.64] ;  /* 0x0000000604057981 */ /* 0x000ea2000c1e1100 */
[C---:B-1----:R-:W-:Y:S02]  /*15e0*/  IADD3 R10, P1, PT, R2.reuse, UR12, RZ ;  /* 0x0000000c020a7c10 */ /* 0x042fe4000ff3e0ff */
[----:B------:R-:W-:Y:S02]  /*15f0*/  IADD3 R6, P0, PT, R2, UR10, RZ ;  /* 0x0000000a02067c10 */ /* 0x000fe4000ff1e0ff */
[----:B------:R-:W-:-:S02]  /*1600*/  IADD3.X R11, PT, PT, R0, UR13, RZ, P1, !PT ;  /* 0x0000000d000b7c10 */ /* 0x000fc40008ffe4ff */
[----:B------:R-:W-:-:S03]  /*1610*/  IADD3.X R7, PT, PT, R0, UR11, RZ, P0, !PT ;  /* 0x0000000b00077c10 */ /* 0x000fc600087fe4ff */
[----:B--2---:R-:W-:Y:S04]  /*1620*/  STG.E.U8 desc[UR6][R10.64], R5 ;  /* 0x000000050a007986 */ /* 0x004fe8000c101106 */
[----:B------:R-:W2:Y:S01]  /*1630*/  LDG.E.U8 R7, desc[UR6][R6.64] ;  /* 0x0000000606077981 */ /* 0x000ea2000c1e1100 */
[C---:B------:R-:W-:Y:S02]  /*1640*/  IADD3 R12, P1, PT, R2.reuse, UR14, RZ ;  /* 0x0000000e020c7c10 */ /* 0x040fe4000ff3e0ff */
[----:B0-----:R-:W-:Y:S02]  /*1650*/  IADD3 R8, P0, PT, R2, UR8, RZ ;  /* 0x0000000802087c10 */ /* 0x001fe4000ff1e0ff */
[C---:B------:R-:W-:Y:S02]  /*1660*/  IADD3.X R13, PT, PT, R0.reuse, UR15, RZ, P1, !PT ;  /* 0x0000000f000d7c10 */ /* 0x040fe40008ffe4ff */
[----:B------:R-:W-:Y:S01]  /*1670*/  IADD3.X R9, PT, PT, R0, UR9, RZ, P0, !PT ;  /* 0x0000000900097c10 */ /* 0x000fe200087fe4ff */
[----:B------:R-:W0:Y:S02]  /*1680*/  LDCU.64 UR8, c[0x0][0x3b0] ;  /* 0x00007600ff0877ac */ /* 0x000e240008000a00 */
[----:B--2---:R-:W-:Y:S04]  /*1690*/  STG.E.U8 desc[UR6][R12.64], R7 ;  /* 0x000000070c007986 */ /* 0x004fe8000c101106 */
[----:B------:R-:W2:Y:S01]  /*16a0*/  LDG.E.U8 R9, desc[UR6][R8.64] ;  /* 0x0000000608097981 */ /* 0x000ea2000c1e1100 */
[----:B0-----:R-:W-:-:S04]  /*16b0*/  IADD3 R2, P0, PT, R2, UR8, RZ ;  /* 0x0000000802027c10 */ /* 0x001fc8000ff1e0ff */
[----:B------:R-:W-:-:S05]  /*16c0*/  IADD3.X R3, PT, PT, R0, UR9, RZ, P0, !PT ;  /* 0x0000000900037c10 */ /* 0x000fca00087fe4ff */
[----:B--2---:R-:W-:Y:S01]  /*16d0*/  STG.E.U8 desc[UR6][R2.64], R9 ;  /* 0x0000000902007986 */ /* 0x004fe2000c101106 */
[----:B------:R-:W-:Y:S05]  /*16e0*/  EXIT ;  /* 0x000000000000794d */ /* 0x000fea0003800000 */
        .weak           $__internal_0_$__cuda_sm20_div_rn_f64_full
        .type           $__internal_0_$__cuda_sm20_div_rn_f64_full,@function
        .size           $__internal_0_$__cuda_sm20_div_rn_f64_full,(.L_x_20 - $__internal_0_$__cuda_sm20_div_rn_f64_full)
$__internal_0_$__cuda_sm20_div_rn_f64_full:
[C---:B------:R-:W-:Y:S01]  /*16f0*/  FSETP.GEU.AND P0, PT, |R9|.reuse, 1.469367938527859385e-39, PT ;  /* 0x001000000900780b */ /* 0x040fe20003f0e200 */
[----:B------:R-:W-:Y:S01]  /*1700*/  IMAD.MOV.U32 R7, RZ, RZ, R5 ;  /* 0x000000ffff077224 */ /* 0x000fe200078e0005 */
[C---:B------:R-:W-:Y:S01]  /*1710*/  LOP3.LUT R10, R9.reuse, 0x800fffff, RZ, 0xc0, !PT ;  /* 0x800fffff090a7812 */ /* 0x040fe200078ec0ff */
[----:B------:R-:W-:Y:S01]  /*1720*/  IMAD.MOV.U32 R20, RZ, RZ, 0x1 ;  /* 0x00000001ff147424 */ /* 0x000fe200078e00ff */
[----:B------:R-:W-:Y:S01]  /*1730*/  LOP3.LUT R27, R9, 0x7ff00000, RZ, 0xc0, !PT ;  /* 0x7ff00000091b7812 */ /* 0x000fe200078ec0ff */
[----:B------:R-:W-:Y:S01]  /*1740*/  IMAD.MOV.U32 R6, RZ, RZ, R4 ;  /* 0x000000ffff067224 */ /* 0x000fe200078e0004 */
[----:B------:R-:W-:Y:S01]  /*1750*/  LOP3.LUT R11, R10, 0x3ff00000, RZ, 0xfc, !PT ;  /* 0x3ff000000a0b7812 */ /* 0x000fe200078efcff */
[----:B------:R-:W-:Y:S01]  /*1760*/  IMAD.MOV.U32 R10, RZ, RZ, R8 ;  /* 0x000000ffff0a7224 */ /* 0x000fe200078e0008 */
[C---:B------:R-:W-:Y:S01]  /*1770*/  FSETP.GEU.AND P2, PT, |R7|.reuse, 1.469367938527859385e-39, PT ;  /* 0x001000000700780b */ /* 0x040fe20003f4e200 */
[----:B------:R-:W-:Y:S01]  /*1780*/  BSSY.RECONVERGENT B1, `(.L_x_14) ;  /* 0x0000050000017945 */ /* 0x000fe20003800200 */
[----:B------:R-:W-:-:S03]  /*1790*/  LOP3.LUT R4, R7, 0x7ff00000, RZ, 0xc0, !PT ;  /* 0x7ff0000007047812 */ /* 0x000fc600078ec0ff */
[----:B------:R-:W-:Y:S01]  /*17a0*/  @!P0 DMUL R10, R8, 8.98846567431157953865e+307 ;  /* 0x7fe00000080a8828 */ /* 0x000fe20000000000 */
[----:B------:R-:W-:Y:S01]  /*17b0*/  ISETP.GE.U32.AND P1, PT, R4, R27, PT ;  /* 0x0000001b0400720c */ /* 0x000fe20003f26070 */
[----:B------:R-:W-:-:S04]  /*17c0*/  IMAD.MOV.U32 R26, RZ, RZ, R4 ;  /* 0x000000ffff1a7224 */ /* 0x000fc800078e0004 */
[----:B------:R-:W0:Y:S02]  /*17d0*/  MUFU.RCP64H R21, R11 ;  /* 0x0000000b00157308 */ /* 0x000e240000001800 */
[----:B------:R-:W-:Y:S01]  /*17e0*/  @!P2 LOP3.LUT R5, R9, 0x7ff00000, RZ, 0xc0, !PT ;  /* 0x7ff000000905a812 */ /* 0x000fe200078ec0ff */
[----:B------:R-:W-:Y:S01]  /*17f0*/  @!P2 IMAD.MOV.U32 R22, RZ, RZ, RZ ;  /* 0x000000ffff16a224 */ /* 0x000fe200078e00ff */
[----:B------:R-:W-:Y:S02]  /*1800*/  @!P0 LOP3.LUT R27, R11, 0x7ff00000, RZ, 0xc0, !PT ;  /* 0x7ff000000b1b8812 */ /* 0x000fe400078ec0ff */
[----:B------:R-:W-:Y:S01]  /*1810*/  @!P2 ISETP.GE.U32.AND P3, PT, R4, R5, PT ;  /* 0x000000050400a20c */ /* 0x000fe20003f66070 */
[----:B------:R-:W-:Y:S02]  /*1820*/  IMAD.MOV.U32 R5, RZ, RZ, 0x1ca00000 ;  /* 0x1ca00000ff057424 */ /* 0x000fe400078e00ff */
[----:B------:R-:W-:-:S03]  /*1830*/  VIADD R28, R27, 0xffffffff ;  /* 0xffffffff1b1c7836 */ /* 0x000fc60000000000 */
[----:B------:R-:W-:-:S04]  /*1840*/  @!P2 SEL R23, R5, 0x63400000, !P3 ;  /* 0x634000000517a807 */ /* 0x000fc80005800000 */
[----:B------:R-:W-:Y:S01]  /*1850*/  @!P2 LOP3.LUT R23, R23, 0x80000000, R7, 0xf8, !PT ;  /* 0x800000001717a812 */ /* 0x000fe200078ef807 */
[----:B0-----:R-:W-:-:S03]  /*1860*/  DFMA R18, R20, -R10, 1 ;  /* 0x3ff000001412742b */ /* 0x001fc6000000080a */
[----:B------:R-:W-:-:S05]  /*1870*/  @!P2 LOP3.LUT R23, R23, 0x100000, RZ, 0xfc, !PT ;  /* 0x001000001717a812 */ /* 0x000fca00078efcff */
[----:B------:R-:W-:-:S08]  /*1880*/  DFMA R18, R18, R18, R18 ;  /* 0x000000121212722b */ /* 0x000fd00000000012 */
[----:B------:R-:W-:Y:S01]  /*1890*/  DFMA R20, R20, R18, R20 ;  /* 0x000000121414722b */ /* 0x000fe20000000014 */
[----:B------:R-:W-:Y:S01]  /*18a0*/  SEL R19, R5, 0x63400000, !P1 ;  /* 0x6340000005137807 */ /* 0x000fe20004800000 */
[----:B------:R-:W-:-:S03]  /*18b0*/  IMAD.MOV.U32 R18, RZ, RZ, R6 ;  /* 0x000000ffff127224 */ /* 0x000fc600078e0006 */
[----:B------:R-:W-:-:S03]  /*18c0*/  LOP3.LUT R19, R19, 0x800fffff, R7, 0xf8, !PT ;  /* 0x800fffff13137812 */ /* 0x000fc600078ef807 */
[----:B------:R-:W-:-:S03]  /*18d0*/  DFMA R24, R20, -R10, 1 ;  /* 0x3ff000001418742b */ /* 0x000fc6000000080a */
[----:B------:R-:W-:-:S05]  /*18e0*/  @!P2 DFMA R18, R18, 2, -R22 ;  /* 0x400000001212a82b */ /* 0x000fca0000000816 */
[----:B------:R-:W-:-:S05]  /*18f0*/  DFMA R24, R20, R24, R20 ;  /* 0x000000181418722b */ /* 0x000fca0000000014 */
[----:B------:R-:W-:-:S03]  /*1900*/  @!P2 LOP3.LUT R26, R19, 0x7ff00000, RZ, 0xc0, !PT ;  /* 0x7ff00000131aa812 */ /* 0x000fc600078ec0ff */
[----:B------:R-:W-:Y:S02]  /*1910*/  DMUL R20, R24, R18 ;  /* 0x0000001218147228 */ /* 0x000fe40000000000 */
[----:B------:R-:W-:-:S05]  /*1920*/  VIADD R22, R26, 0xffffffff ;  /* 0xffffffff1a167836 */ /* 0x000fca0000000000 */
[----:B------:R-:W-:Y:S01]  /*1930*/  ISETP.GT.U32.AND P0, PT, R22, 0x7feffffe, PT ;  /* 0x7feffffe1600780c */ /* 0x000fe20003f04070 */
[----:B------:R-:W-:-:S03]  /*1940*/  DFMA R22, R20, -R10, R18 ;  /* 0x8000000a1416722b */ /* 0x000fc60000000012 */
[----:B------:R-:W-:-:S05]  /*1950*/  ISETP.GT.U32.OR P0, PT, R28, 0x7feffffe, P0 ;  /* 0x7feffffe1c00780c */ /* 0x000fca0000704470 */
[----:B------:R-:W-:-:S08]  /*1960*/  DFMA R22, R24, R22, R20 ;  /* 0x000000161816722b */ /* 0x000fd00000000014 */
[----:B------:R-:W-:Y:S05]  /*1970*/  @P0 BRA `(.L_x_15) ;  /* 0x00000000006c0947 */ /* 0x000fea0003800000 */
[----:B------:R-:W-:Y:S01]  /*1980*/  LOP3.LUT R7, R9, 0x7ff00000, RZ, 0xc0, !PT ;  /* 0x7ff0000009077812 */ /* 0x000fe200078ec0ff */
[----:B------:R-:W-:-:S03]  /*1990*/  IMAD.MOV.U32 R20, RZ, RZ, RZ ;  /* 0x000000ffff147224 */ /* 0x000fc600078e00ff */
[CC--:B------:R-:W-:Y:S02]  /*19a0*/  VIADDMNMX R6, R4.reuse, -R7.reuse, 0xb9600000, !PT ;  /* 0xb960000004067446 */ /* 0x0c0fe40007800907 */
[----:B------:R-:W-:Y:S02]  /*19b0*/  ISETP.GE.U32.AND P0, PT, R4, R7, PT ;  /* 0x000000070400720c */ /* 0x000fe40003f06070 */
[----:B------:R-:W-:Y:S02]  /*19c0*/  VIMNMX R6, PT, PT, R6, 0x46a00000, PT ;  /* 0x46a0000006067848 */ /* 0x000fe40003fe0100 */
[----:B------:R-:W-:-:S05]  /*19d0*/  SEL R5, R5, 0x63400000, !P0 ;  /* 0x6340000005057807 */ /* 0x000fca0004000000 */
[----:B------:R-:W-:-:S04]  /*19e0*/  IMAD.IADD R6, R6, 0x1, -R5 ;  /* 0x0000000106067824 */ /* 0x000fc800078e0a05 */
[----:B------:R-:W-:-:S06]  /*19f0*/  VIADD R21, R6, 0x7fe00000 ;  /* 0x7fe0000006157836 */ /* 0x000fcc0000000000 */
[----:B------:R-:W-:-:S10]  /*1a00*/  DMUL R4, R22, R20 ;  /* 0x0000001416047228 */ /* 0x000fd40000000000 */
[----:B------:R-:W-:-:S13]  /*1a10*/  FSETP.GTU.AND P0, PT, |R5|, 1.469367938527859385e-39, PT ;  /* 0x001000000500780b */ /* 0x000fda0003f0c200 */
[----:B------:R-:W-:Y:S05]  /*1a20*/  @P0 BRA `(.L_x_16) ;  /* 0x0000000000940947 */ /* 0x000fea0003800000 */
[----:B------:R-:W-:Y:S01]  /*1a30*/  DFMA R10, R22, -R10, R18 ;  /* 0x8000000a160a722b */ /* 0x000fe20000000012 */
[----:B------:R-:W-:-:S09]  /*1a40*/  IMAD.MOV.U32 R20, RZ, RZ, RZ ;  /* 0x000000ffff147224 */ /* 0x000fd200078e00ff */
[C---:B------:R-:W-:Y:S02]  /*1a50*/  FSETP.NEU.AND P0, PT, R11.reuse, RZ, PT ;  /* 0x000000ff0b00720b */ /* 0x040fe40003f0d000 */
[----:B------:R-:W-:-:S04]  /*1a60*/  LOP3.LUT R7, R11, 0x80000000, R9, 0x48, !PT ;  /* 0x800000000b077812 */ /* 0x000fc800078e4809 */
[----:B------:R-:W-:-:S07]  /*1a70*/  LOP3.LUT R21, R7, R21, RZ, 0xfc, !PT ;  /* 0x0000001507157212 */ /* 0x000fce00078efcff */
[----:B------:R-:W-:Y:S05]  /*1a80*/  @!P0 BRA `(.L_x_16) ;  /* 0x00000000007c8947 */ /* 0x000fea0003800000 */
[----:B------:R-:W-:Y:S01]  /*1a90*/  IMAD.MOV R9, RZ, RZ, -R6 ;  /* 0x000000ffff097224 */ /* 0x000fe200078e0a06 */
[----:B------:R-:W-:Y:S01]  /*1aa0*/  DMUL.RP R20, R22, R20 ;  /* 0x0000001416147228 */ /* 0x000fe20000008000 */
[----:B------:R-:W-:-:S06]  /*1ab0*/  IMAD.MOV.U32 R8, RZ, RZ, RZ ;  /* 0x000000ffff087224 */ /* 0x000fcc00078e00ff */
[----:B------:R-:W-:-:S03]  /*1ac0*/  DFMA R8, R4, -R8, R22 ;  /* 0x800000080408722b */ /* 0x000fc60000000016 */
[----:B------:R-:W-:-:S03]  /*1ad0*/  LOP3.LUT R7, R21, R7, RZ, 0x3c, !PT ;  /* 0x0000000715077212 */ /* 0x000fc600078e3cff */
[----:B------:R-:W-:-:S04]  /*1ae0*/  IADD3 R8, PT, PT, -R6, -0x43300000, RZ ;  /* 0xbcd0000006087810 */ /* 0x000fc80007ffe1ff */
[----:B------:R-:W-:-:S04]  /*1af0*/  FSETP.NEU.AND P0, PT, |R9|, R8, PT ;  /* 0x000000080900720b */ /* 0x000fc80003f0d200 */
[----:B------:R-:W-:Y:S02]  /*1b00*/  FSEL R4, R20, R4, !P0 ;  /* 0x0000000414047208 */ /* 0x000fe40004000000 */
[----:B------:R-:W-:Y:S01]  /*1b10*/  FSEL R5, R7, R5, !P0 ;  /* 0x0000000507057208 */ /* 0x000fe20004000000 */
[----:B------:R-:W-:Y:S06]  /*1b20*/  BRA `(.L_x_16) ;  /* 0x0000000000547947 */ /* 0x000fec0003800000 */
.L_x_15:
[----:B------:R-:W-:-:S14]  /*1b30*/  DSETP.NAN.AND P0, PT, R6, R6, PT ;  /* 0x000000060600722a */ /* 0x000fdc0003f08000 */
[----:B------:R-:W-:Y:S05]  /*1b40*/  @P0 BRA `(.L_x_17) ;  /* 0x0000000000440947 */ /* 0x000fea0003800000 */
[----:B------:R-:W-:-:S14]  /*1b50*/  DSETP.NAN.AND P0, PT, R8, R8, PT ;  /* 0x000000080800722a */ /* 0x000fdc0003f08000 */
[----:B------:R-:W-:Y:S05]  /*1b60*/  @P0 BRA `(.L_x_18) ;  /* 0x0000000000300947 */ /* 0x000fea0003800000 */
[----:B------:R-:W-:Y:S01]  /*1b70*/  ISETP.NE.AND P0, PT, R26, R27, PT ;  /* 0x0000001b1a00720c */ /* 0x000fe20003f05270 */
[----:B------:R-:W-:Y:S02]  /*1b80*/  IMAD.MOV.U32 R4, RZ, RZ, 0x0 ;  /* 0x00000000ff047424 */ /* 0x000fe400078e00ff */
[----:B------:R-:W-:-:S10]  /*1b90*/  IMAD.MOV.U32 R5, RZ, RZ, -0x80000 ;  /* 0xfff80000ff057424 */ /* 0x000fd400078e00ff */
[----:B------:R-:W-:Y:S05]  /*1ba0*/  @!P0 BRA `(.L_x_16) ;  /* 0x0000000000348947 */ /* 0x000fea0003800000 */
[----:B------:R-:W-:Y:S02]  /*1bb0*/  ISETP.NE.AND P0, PT, R26, 0x7ff00000, PT ;  /* 0x7ff000001a00780c */ /* 0x000fe40003f05270 */
[----:B------:R-:W-:Y:S02]  /*1bc0*/  LOP3.LUT R5, R7, 0x80000000, R9, 0x48, !PT ;  /* 0x8000000007057812 */ /* 0x000fe400078e4809 */
[----:B------:R-:W-:-:S13]  /*1bd0*/  ISETP.EQ.OR P0, PT, R27, RZ, !P0 ;  /* 0x000000ff1b00720c */ /* 0x000fda0004702670 */
[----:B------:R-:W-:Y:S01]  /*1be0*/  @P0 LOP3.LUT R6, R5, 0x7ff00000, RZ, 0xfc, !PT ;  /* 0x7ff0000005060812 */ /* 0x000fe200078efcff */
[----:B------:R-:W-:Y:S02]  /*1bf0*/  @!P0 IMAD.MOV.U32 R4, RZ, RZ, RZ ;  /* 0x000000ffff048224 */ /* 0x000fe400078e00ff */
[----:B------:R-:W-:Y:S02]  /*1c00*/  @P0 IMAD.MOV.U32 R4, RZ, RZ, RZ ;  /* 0x000000ffff040224 */ /* 0x000fe400078e00ff */
[----:B------:R-:W-:Y:S01]  /*1c10*/  @P0 IMAD.MOV.U32 R5, RZ, RZ, R6 ;  /* 0x000000ffff050224 */ /* 0x000fe200078e0006 */
[----:B------:R-:W-:Y:S06]  /*1c20*/  BRA `(.L_x_16) ;  /* 0x0000000000147947 */ /* 0x000fec0003800000 */
.L_x_18:
[----:B------:R-:W-:Y:S01]  /*1c30*/  LOP3.LUT R5, R9, 0x80000, RZ, 0xfc, !PT ;  /* 0x0008000009057812 */ /* 0x000fe200078efcff */
[----:B------:R-:W-:Y:S01]  /*1c40*/  IMAD.MOV.U32 R4, RZ, RZ, R8 ;  /* 0x000000ffff047224 */ /* 0x000fe200078e0008 */
[----:B------:R-:W-:Y:S06]  /*1c50*/  BRA `(.L_x_16) ;  /* 0x0000000000087947 */ /* 0x000fec0003800000 */
.L_x_17:
[----:B------:R-:W-:Y:S01]  /*1c60*/  LOP3.LUT R5, R7, 0x80000, RZ, 0xfc, !PT ;  /* 0x0008000007057812 */ /* 0x000fe200078efcff */
[----:B------:R-:W-:-:S07]  /*1c70*/  IMAD.MOV.U32 R4, RZ, RZ, R6 ;  /* 0x000000ffff047224 */ /* 0x000fce00078e0006 */
.L_x_16:
[----:B------:R-:W-:Y:S05]  /*1c80*/  BSYNC.RECONVERGENT B1 ;  /* 0x0000000000017941 */ /* 0x000fea0003800200 */
.L_x_14:
[----:B------:R-:W-:Y:S02]  /*1c90*/  IMAD.MOV.U32 R6, RZ, RZ, R4 ;  /* 0x000000ffff067224 */ /* 0x000fe400078e0004 */
[----:B------:R-:W-:Y:S02]  /*1ca0*/  IMAD.MOV.U32 R7, RZ, RZ, R5 ;  /* 0x000000ffff077224 */ /* 0x000fe400078e0005 */
[----:B------:R-:W-:Y:S02]  /*1cb0*/  IMAD.MOV.U32 R4, RZ, RZ, R0 ;  /* 0x000000ffff047224 */ /* 0x000fe400078e0000 */
[----:B------:R-:W-:-:S04]  /*1cc0*/  IMAD.MOV.U32 R5, RZ, RZ, 0x0 ;  /* 0x00000000ff057424 */ /* 0x000fc800078e00ff */
[----:B------:R-:W-:Y:S05]  /*1cd0*/  RET.REL.NODEC R4 `(_Z7cvlUnitPKcS0_S0_S0_PcS1_S1_iii) ;  /* 0xffffffe004c87950 */ /* 0x000fea0003c3ffff */
.L_x_19:
[----:B------:R-:W-:-:S00]  /*1ce0*/  BRA `(.L_x_19) ;  /* 0xfffffffc00fc7947 */ /* 0x000fc0000383ffff */
[----:B------:R-:W-:-:S00]  /*1cf0*/  NOP ;  /* 0x0000000000007918 */ /* 0x000fc00000000000 */
        /* <DEDUP_REMOVED lines=8> */
.L_x_20:


//--------------------- .nv.shared.reserved.0     --------------------------
	.section	.nv.shared.reserved.0,"aw",@nobits
	.weak		__nv_reservedSMEM_offset_0_alias
	.size		__nv_reservedSMEM_offset_0_alias, 0, 64
	.other		__nv_reservedSMEM_offset_0_alias,@"STO_CUDA_RESERVED_SHARED STV_DEFAULT"
__nv_reservedSMEM_offset_0_alias:
	.zero		0
	.zero		64


//--------------------- .nv.constant0._Z7cvlUnitPKcS0_S0_S0_PcS1_S1_iii --------------------------
	.section	.nv.constant0._Z7cvlUnitPKcS0_S0_S0_PcS1_S1_iii,"a",@progbits
	.sectionflags	@""
	.align	4
.nv.constant0._Z7cvlUnitPKcS0_S0_S0_PcS1_S1_iii:
	.zero		964


//--------------------- SYMBOLS --------------------------

	.type		.nv.reservedSmem.offset0,@object
	.size		.nv.reservedSmem.offset0,0x4
